// auto-generated by cutlass_sweep.gemm — config: {"arch": "sm_90", "cluster_m": 2, "cluster_n": 2, "dtype": "fp16", "dtype_b": "fp16", "layout": "tn", "stages": 7, "tile_k": 64, "tile_m": 128, "tile_n": 128}
#include "cutlass/cutlass.h"
#include "cutlass/gemm/collective/collective_builder.hpp"
#include "cutlass/gemm/device/gemm_universal_adapter.h"
#include "cutlass/gemm/kernel/gemm_universal.hpp"
#include "cutlass/epilogue/collective/collective_builder.hpp"

using ElemA = cutlass::half_t;
using ElemB = cutlass::half_t;
using ElemCD = cutlass::half_t;
using Acc  = float;
using TileShape    = cute::Shape<cute::_128, cute::_128, cute::_64>;
using ClusterShape = cute::Shape<cute::_2, cute::_2, cute::_1>;

using CollectiveEpilogue = typename cutlass::epilogue::collective::CollectiveBuilder<
    cutlass::arch::Sm90, cutlass::arch::OpClassTensorOp,
    TileShape, ClusterShape,
    cutlass::epilogue::collective::EpilogueTileAuto,
    Acc, Acc,
    ElemCD, cutlass::layout::RowMajor, 128 / cutlass::sizeof_bits<ElemCD>::value,
    ElemCD, cutlass::layout::RowMajor, 128 / cutlass::sizeof_bits<ElemCD>::value,
    cutlass::epilogue::collective::EpilogueScheduleAuto
  >::CollectiveOp;

using CollectiveMainloop = typename cutlass::gemm::collective::CollectiveBuilder<
    cutlass::arch::Sm90, cutlass::arch::OpClassTensorOp,
    ElemA, cutlass::layout::ColumnMajor, 128 / cutlass::sizeof_bits<ElemA>::value,
    ElemB, cutlass::layout::RowMajor, 128 / cutlass::sizeof_bits<ElemB>::value,
    Acc,
    TileShape, ClusterShape,
    cutlass::gemm::collective::StageCount<7>,
    cutlass::gemm::collective::KernelScheduleAuto
  >::CollectiveOp;

using GemmKernel = cutlass::gemm::kernel::GemmUniversal<
    cute::Shape<int,int,int,int>,
    CollectiveMainloop,
    CollectiveEpilogue
>;
using Gemm = cutlass::gemm::device::GemmUniversalAdapter<GemmKernel>;

// Force the device kernel symbol into the cubin without needing a host main.
auto* _anchor = &cutlass::device_kernel<GemmKernel>;


// ===== COMPILED SASS (sm_90a) =====

	.target	sm_90a

	.elftype	@"ET_EXEC"


//--------------------- .note.nv.tkinfo           --------------------------
	.section	.note.nv.tkinfo,"",@"SHT_NOTE"
	.sectionflags	@"SHF_NOTE_NV_TKINFO"
	.tkinfo
        /*0018*/ 	.word	0x00000002
        /*0030*/ 	.string	""
        /*0030*/ 	.string	"ptxas"
        /*0030*/ 	.string	"Cuda compilation tools, release 13.0, V13.0.88"
        /*0030*/ 	.string	"Build cuda_13.0.r13.0/compiler.36424714_0"
        /*0030*/ 	.string	"-arch sm_90a -m 64 "



//--------------------- .note.nv.cuinfo           --------------------------
	.section	.note.nv.cuinfo,"",@"SHT_NOTE"
	.sectionflags	@"SHF_NOTE_NV_CUINFO"
        /*0018*/ 	.short	0x0002
        /*001a*/ 	.short	0x005a
        /*001c*/ 	.short	0x0082
	.zero		2


//--------------------- .nv.info                  --------------------------
	.section	.nv.info,"",@"SHT_CUDA_INFO"
	.align	4


	//----- nvinfo : EIATTR_REGCOUNT
	.align		4
        /*0000*/ 	.byte	0x04, 0x2f
        /*0002*/ 	.short	(.L_15 - .L_14)
	.align		4
.L_14:
        /*0004*/ 	.word	index@(_ZN7cutlass13device_kernelINS_4gemm6kernel13GemmUniversalIN4cute5tupleIJiiiiEEENS1_10collective13CollectiveMmaINS1_34MainloopSm90TmaGmmaWarpSpecializedILi7ENS5_IJNS4_1CILi2EEESB_NSA_ILi1EEEEEENS1_35KernelTmaWarpSpecializedCooperativeEEENS5_IJNSA_ILi128EEESG_NSA_ILi64EEEEEENS_6half_tENS5_IJSC_llEEESJ_SK_NS4_8TiledMMAINS4_8MMA_AtomIJNS4_4SM904GMMA26MMA_64x128x16_F32F16F16_SSILNSO_5MajorE1ELSQ_1ELNSO_7ScaleInE1ELSR_1EEEEEENS4_6LayoutINS5_IJSB_SC_SC_EEENS5_IJSC_NSA_ILi0EEESW_EEEEENS5_IJNS4_10UnderscoreESZ_SZ_EEEEENS4_23SM90_TMA_LOAD_MULTICASTENS4_14ComposedLayoutINS4_7SwizzleILi3ELi4ELi3EEENS4_18smem_ptr_flag_bitsILi16EEENSU_INS5_IJSH_NSA_ILi8EEEEEENS5_IJSC_SH_EEEEEEEvNS4_8identityES12_S1C_vS1D_EENS_8epilogue10collective6detail29Sm90TmaWarpSpecializedAdapterINS1G_15DefaultEpilogueISJ_NS5_IJlSC_lEEES1K_NS1F_6thread17LinearCombinationISJ_Li1EffLNS1L_9ScaleType4KindE0ELNS_15FloatRoundStyleE2ESJ_EENS1_15EpilogueDefaultEEEEEvvEEEEvNT_6ParamsE)
        /*0008*/ 	.word	0x000000a8


	//----- nvinfo : EIATTR_FRAME_SIZE
	.align		4
.L_15:
        /*000c*/ 	.byte	0x04, 0x11
        /*000e*/ 	.short	(.L_17 - .L_16)
	.align		4
.L_16:
        /*0010*/ 	.word	index@(_ZN7cutlass13device_kernelINS_4gemm6kernel13GemmUniversalIN4cute5tupleIJiiiiEEENS1_10collective13CollectiveMmaINS1_34MainloopSm90TmaGmmaWarpSpecializedILi7ENS5_IJNS4_1CILi2EEESB_NSA_ILi1EEEEEENS1_35KernelTmaWarpSpecializedCooperativeEEENS5_IJNSA_ILi128EEESG_NSA_ILi64EEEEEENS_6half_tENS5_IJSC_llEEESJ_SK_NS4_8TiledMMAINS4_8MMA_AtomIJNS4_4SM904GMMA26MMA_64x128x16_F32F16F16_SSILNSO_5MajorE1ELSQ_1ELNSO_7ScaleInE1ELSR_1EEEEEENS4_6LayoutINS5_IJSB_SC_SC_EEENS5_IJSC_NSA_ILi0EEESW_EEEEENS5_IJNS4_10UnderscoreESZ_SZ_EEEEENS4_23SM90_TMA_LOAD_MULTICASTENS4_14ComposedLayoutINS4_7SwizzleILi3ELi4ELi3EEENS4_18smem_ptr_flag_bitsILi16EEENSU_INS5_IJSH_NSA_ILi8EEEEEENS5_IJSC_SH_EEEEEEEvNS4_8identityES12_S1C_vS1D_EENS_8epilogue10collective6detail29Sm90TmaWarpSpecializedAdapterINS1G_15DefaultEpilogueISJ_NS5_IJlSC_lEEES1K_NS1F_6thread17LinearCombinationISJ_Li1EffLNS1L_9ScaleType4KindE0ELNS_15FloatRoundStyleE2ESJ_EENS1_15EpilogueDefaultEEEEEvvEEEEvNT_6ParamsE)
        /*0014*/ 	.word	0x00000000


	//----- nvinfo : EIATTR_MIN_STACK_SIZE
	.align		4
.L_17:
        /*0018*/ 	.byte	0x04, 0x12
        /*001a*/ 	.short	(.L_19 - .L_18)
	.align		4
.L_18:
        /*001c*/ 	.word	index@(_ZN7cutlass13device_kernelINS_4gemm6kernel13GemmUniversalIN4cute5tupleIJiiiiEEENS1_10collective13CollectiveMmaINS1_34MainloopSm90TmaGmmaWarpSpecializedILi7ENS5_IJNS4_1CILi2EEESB_NSA_ILi1EEEEEENS1_35KernelTmaWarpSpecializedCooperativeEEENS5_IJNSA_ILi128EEESG_NSA_ILi64EEEEEENS_6half_tENS5_IJSC_llEEESJ_SK_NS4_8TiledMMAINS4_8MMA_AtomIJNS4_4SM904GMMA26MMA_64x128x16_F32F16F16_SSILNSO_5MajorE1ELSQ_1ELNSO_7ScaleInE1ELSR_1EEEEEENS4_6LayoutINS5_IJSB_SC_SC_EEENS5_IJSC_NSA_ILi0EEESW_EEEEENS5_IJNS4_10UnderscoreESZ_SZ_EEEEENS4_23SM90_TMA_LOAD_MULTICASTENS4_14ComposedLayoutINS4_7SwizzleILi3ELi4ELi3EEENS4_18smem_ptr_flag_bitsILi16EEENSU_INS5_IJSH_NSA_ILi8EEEEEENS5_IJSC_SH_EEEEEEEvNS4_8identityES12_S1C_vS1D_EENS_8epilogue10collective6detail29Sm90TmaWarpSpecializedAdapterINS1G_15DefaultEpilogueISJ_NS5_IJlSC_lEEES1K_NS1F_6thread17LinearCombinationISJ_Li1EffLNS1L_9ScaleType4KindE0ELNS_15FloatRoundStyleE2ESJ_EENS1_15EpilogueDefaultEEEEEvvEEEEvNT_6ParamsE)
        /*0020*/ 	.word	0x00000000
.L_19:


//--------------------- .nv.compat                --------------------------
	.section	.nv.compat,"",@"SHT_CUDA_COMPAT_INFO"
	.align	4
        /*0000*/ 	.byte	0x02, 0x09, 0x01, 0x00, 0x02, 0x02, 0x04, 0x00, 0x02, 0x05, 0x05, 0x00, 0x03, 0x07, 0x01, 0x01
        /*0010*/ 	.byte	0x02, 0x03, 0x01, 0x00, 0x02, 0x06, 0x01, 0x00, 0x04, 0x0b, 0x08, 0x00, 0x00, 0x00, 0x00, 0x00
        /*0020*/ 	.byte	0x00, 0x00, 0x00, 0x00


//--------------------- .nv.info._ZN7cutlass13device_kernelINS_4gemm6kernel13GemmUniversalIN4cute5tupleIJiiiiEEENS1_10collective13CollectiveMmaINS1_34MainloopSm90TmaGmmaWarpSpecializedILi7ENS5_IJNS4_1CILi2EEESB_NSA_ILi1EEEEEENS1_35KernelTmaWarpSpecializedCooperativeEEENS5_IJNSA_ILi128EEESG_NSA_ILi64EEEEEENS_6half_tENS5_IJSC_llEEESJ_SK_NS4_8TiledMMAINS4_8MMA_AtomIJNS4_4SM904GMMA26MMA_64x128x16_F32F16F16_SSILNSO_5MajorE1ELSQ_1ELNSO_7ScaleInE1ELSR_1EEEEEENS4_6LayoutINS5_IJSB_SC_SC_EEENS5_IJSC_NSA_ILi0EEESW_EEEEENS5_IJNS4_10UnderscoreESZ_SZ_EEEEENS4_23SM90_TMA_LOAD_MULTICASTENS4_14ComposedLayoutINS4_7SwizzleILi3ELi4ELi3EEENS4_18smem_ptr_flag_bitsILi16EEENSU_INS5_IJSH_NSA_ILi8EEEEEENS5_IJSC_SH_EEEEEEEvNS4_8identityES12_S1C_vS1D_EENS_8epilogue10collective6detail29Sm90TmaWarpSpecializedAdapterINS1G_15DefaultEpilogueISJ_NS5_IJlSC_lEEES1K_NS1F_6thread17LinearCombinationISJ_Li1EffLNS1L_9ScaleType4KindE0ELNS_15FloatRoundStyleE2ESJ_EENS1_15EpilogueDefaultEEEEEvvEEEEvNT_6ParamsE --------------------------
	.section	.nv.info._ZN7cutlass13device_kernelINS_4gemm6kernel13GemmUniversalIN4cute5tupleIJiiiiEEENS1_10collective13CollectiveMmaINS1_34MainloopSm90TmaGmmaWarpSpecializedILi7ENS5_IJNS4_1CILi2EEESB_NSA_ILi1EEEEEENS1_35KernelTmaWarpSpecializedCooperativeEEENS5_IJNSA_ILi128EEESG_NSA_ILi64EEEEEENS_6half_tENS5_IJSC_llEEESJ_SK_NS4_8TiledMMAINS4_8MMA_AtomIJNS4_4SM904GMMA26MMA_64x128x16_F32F16F16_SSILNSO_5MajorE1ELSQ_1ELNSO_7ScaleInE1ELSR_1EEEEEENS4_6LayoutINS5_IJSB_SC_SC_EEENS5_IJSC_NSA_ILi0EEESW_EEEEENS5_IJNS4_10UnderscoreESZ_SZ_EEEEENS4_23SM90_TMA_LOAD_MULTICASTENS4_14ComposedLayoutINS4_7SwizzleILi3ELi4ELi3EEENS4_18smem_ptr_flag_bitsILi16EEENSU_INS5_IJSH_NSA_ILi8EEEEEENS5_IJSC_SH_EEEEEEEvNS4_8identityES12_S1C_vS1D_EENS_8epilogue10collective6detail29Sm90TmaWarpSpecializedAdapterINS1G_15DefaultEpilogueISJ_NS5_IJlSC_lEEES1K_NS1F_6thread17LinearCombinationISJ_Li1EffLNS1L_9ScaleType4KindE0ELNS_15FloatRoundStyleE2ESJ_EENS1_15EpilogueDefaultEEEEEvvEEEEvNT_6ParamsE,"",@"SHT_CUDA_INFO"
	.sectionflags	@""
	.align	4


	//----- nvinfo : EIATTR_CUDA_API_VERSION
	.align		4
        /*0000*/ 	.byte	0x04, 0x37
        /*0002*/ 	.short	(.L_21 - .L_20)
.L_20:
        /*0004*/ 	.word	0x00000082


	//----- nvinfo : EIATTR_KPARAM_INFO
	.align		4
.L_21:
        /*0008*/ 	.byte	0x04, 0x17
        /*000a*/ 	.short	(.L_23 - .L_22)
.L_22:
        /*000c*/ 	.word	0x00000000
        /*0010*/ 	.short	0x0000
        /*0012*/ 	.short	0x0070
        /*0014*/ 	.byte	0x00, 0xf0, 0x01, 0x10


	//----- nvinfo : EIATTR_SPARSE_MMA_MASK
	.align		4
.L_23:
        /*0018*/ 	.byte	0x03, 0x50
        /*001a*/ 	.short	0x0000


	//----- nvinfo : EIATTR_MAXREG_COUNT
	.align		4
        /*001c*/ 	.byte	0x03, 0x1b
        /*001e*/ 	.short	0x00a8


	//----- nvinfo : EIATTR_NUM_BARRIERS
	.align		4
        /*0020*/ 	.byte	0x02, 0x4c
        /*0022*/ 	.byte	0x01
	.zero		1


	//----- nvinfo : EIATTR_EXTERNS
	.align		4
        /*0024*/ 	.byte	0x04, 0x0f
        /*0026*/ 	.short	(.L_25 - .L_24)


	//   ....[0]....
	.align		4
.L_24:
        /*0028*/ 	.word	index@(__assertfail)


	//----- nvinfo : EIATTR_MERCURY_ISA_VERSION
	.align		4
.L_25:
        /*002c*/ 	.byte	0x03, 0x5f
        /*002e*/ 	.short	0x0101


	//----- nvinfo : EIATTR_INT_WARP_WIDE_INSTR_OFFSETS
	.align		4
        /*0030*/ 	.byte	0x04, 0x31
        /*0032*/ 	.short	(.L_27 - .L_26)


	//   ....[0]....
.L_26:
        /*0034*/ 	.word	0x000004e0


	//   ....[1]....
        /*0038*/ 	.word	0x00000510


	//   ....[2]....
        /*003c*/ 	.word	0x000006b0


	//----- nvinfo : EIATTR_COOP_GROUP_MASK_REGIDS
	.align		4
.L_27:
        /*0040*/ 	.byte	0x04, 0x29
        /*0042*/ 	.short	(.L_29 - .L_28)


	//   ....[0]....
.L_28:
        /*0044*/ 	.word	0xffffffff


	//   ....[1]....
        /*0048*/ 	.word	0xffffffff


	//   ....[2]....
        /*004c*/ 	.word	0xffffffff


	//   ....[3]....
        /*0050*/ 	.word	0xffffffff


	//   ....[4]....
        /*0054*/ 	.word	0xffffffff


	//   ....[5]....
        /*0058*/ 	.word	0xffffffff


	//----- nvinfo : EIATTR_COOP_GROUP_INSTR_OFFSETS
	.align		4
.L_29:
        /*005c*/ 	.byte	0x04, 0x28
        /*005e*/ 	.short	(.L_31 - .L_30)


	//   ....[0]....
.L_30:
        /*0060*/ 	.word	0x00000060


	//   ....[1]....
        /*0064*/ 	.word	0x00000070


	//   ....[2]....
        /*0068*/ 	.word	0x00000130


	//   ....[3]....
        /*006c*/ 	.word	0x00000330


	//   ....[4]....
        /*0070*/ 	.word	0x00000860


	//   ....[5]....
        /*0074*/ 	.word	0x000014e0


	//----- nvinfo : EIATTR_REG_RECONFIG
	.align		4
.L_31:
        /*0078*/ 	.byte	0x01, 0x54
	.zero		2


	//----- nvinfo : EIATTR_SYSCALL_OFFSETS
	.align		4
        /*007c*/ 	.byte	0x04, 0x46
        /*007e*/ 	.short	(.L_33 - .L_32)


	//   ....[0]....
.L_32:
        /*0080*/ 	.word	0x000016c0


	//----- nvinfo : EIATTR_MBARRIER_INSTR_OFFSETS
	.align		4
.L_33:
        /*0084*/ 	.byte	0x04, 0x39
        /*0086*/ 	.short	(.L_35 - .L_34)


	//   ....[0]....
.L_34:
        /*0088*/ 	.word	0x00000230
        /*008c*/ 	.word	0x000000ff
        /*0090*/ 	.word	0x00000000
        /*0094*/ 	.short	0x0100
        /*0096*/ 	.byte	0x08
	.zero		1


	//   ....[1]....
        /*0098*/ 	.word	0x00000240
        /*009c*/ 	.word	0x000000ff
        /*00a0*/ 	.word	0x00000038
        /*00a4*/ 	.short	0x0100
        /*00a6*/ 	.byte	0x08
	.zero		1


	//   ....[2]....
        /*00a8*/ 	.word	0x00000250
        /*00ac*/ 	.word	0x000000ff
        /*00b0*/ 	.word	0x00000008
        /*00b4*/ 	.short	0x0100
        /*00b6*/ 	.byte	0x08
	.zero		1


	//   ....[3]....
        /*00b8*/ 	.word	0x00000260
        /*00bc*/ 	.word	0x000000ff
        /*00c0*/ 	.word	0x00000040
        /*00c4*/ 	.short	0x0100
        /*00c6*/ 	.byte	0x08
	.zero		1


	//   ....[4]....
        /*00c8*/ 	.word	0x00000270
        /*00cc*/ 	.word	0x000000ff
        /*00d0*/ 	.word	0x00000010
        /*00d4*/ 	.short	0x0100
        /*00d6*/ 	.byte	0x08
	.zero		1


	//   ....[5]....
        /*00d8*/ 	.word	0x00000280
        /*00dc*/ 	.word	0x000000ff
        /*00e0*/ 	.word	0x00000048
        /*00e4*/ 	.short	0x0100
        /*00e6*/ 	.byte	0x08
	.zero		1


	//   ....[6]....
        /*00e8*/ 	.word	0x00000290
        /*00ec*/ 	.word	0x000000ff
        /*00f0*/ 	.word	0x00000018
        /*00f4*/ 	.short	0x0100
        /*00f6*/ 	.byte	0x08
	.zero		1


	//   ....[7]....
        /*00f8*/ 	.word	0x000002a0
        /*00fc*/ 	.word	0x000000ff
        /*0100*/ 	.word	0x00000050
        /*0104*/ 	.short	0x0100
        /*0106*/ 	.byte	0x08
	.zero		1


	//   ....[8]....
        /*0108*/ 	.word	0x000002b0
        /*010c*/ 	.word	0x000000ff
        /*0110*/ 	.word	0x00000020
        /*0114*/ 	.short	0x0100
        /*0116*/ 	.byte	0x08
	.zero		1


	//   ....[9]....
        /*0118*/ 	.word	0x000002c0
        /*011c*/ 	.word	0x000000ff
        /*0120*/ 	.word	0x00000058
        /*0124*/ 	.short	0x0100
        /*0126*/ 	.byte	0x08
	.zero		1


	//   ....[10]....
        /*0128*/ 	.word	0x000002d0
        /*012c*/ 	.word	0x000000ff
        /*0130*/ 	.word	0x00000028
        /*0134*/ 	.short	0x0100
        /*0136*/ 	.byte	0x08
	.zero		1


	//   ....[11]....
        /*0138*/ 	.word	0x000002e0
        /*013c*/ 	.word	0x000000ff
        /*0140*/ 	.word	0x00000060
        /*0144*/ 	.short	0x0100
        /*0146*/ 	.byte	0x08
	.zero		1


	//   ....[12]....
        /*0148*/ 	.word	0x000002f0
        /*014c*/ 	.word	0x000000ff
        /*0150*/ 	.word	0x00000030
        /*0154*/ 	.short	0x0100
        /*0156*/ 	.byte	0x08
	.zero		1


	//   ....[13]....
        /*0158*/ 	.word	0x00000300
        /*015c*/ 	.word	0x000000ff
        /*0160*/ 	.word	0x00000068
        /*0164*/ 	.short	0x0100
        /*0166*/ 	.byte	0x08
	.zero		1


	//   ....[14]....
        /*0168*/ 	.word	0x00000740
        /*016c*/ 	.word	0x000000ff
        /*0170*/ 	.word	0x00000080
        /*0174*/ 	.short	0x0100
        /*0176*/ 	.byte	0x06
	.zero		1


	//   ....[15]....
        /*0178*/ 	.word	0x000007e0
        /*017c*/ 	.word	0x000000ff
        /*0180*/ 	.word	0x00000088
        /*0184*/ 	.short	0x0100
        /*0186*/ 	.byte	0x06
	.zero		1


	//   ....[16]....
        /*0188*/ 	.word	0x00001780
        /*018c*/ 	.word	0x00000003
        /*0190*/ 	.word	0x00000000
        /*0194*/ 	.short	0x010a
        /*0196*/ 	.byte	0x3f
	.zero		1


	//   ....[17]....
        /*0198*/ 	.word	0x000017e0
        /*019c*/ 	.word	0x00000003
        /*01a0*/ 	.word	0x00000000
        /*01a4*/ 	.short	0x010a
        /*01a6*/ 	.byte	0x3f
	.zero		1


	//   ....[18]....
        /*01a8*/ 	.word	0x00001b60
        /*01ac*/ 	.word	0x00000005
        /*01b0*/ 	.word	0x00000000
        /*01b4*/ 	.short	0x010a
        /*01b6*/ 	.byte	0x3f
	.zero		1


	//   ....[19]....
        /*01b8*/ 	.word	0x00001ba0
        /*01bc*/ 	.word	0x00000005
        /*01c0*/ 	.word	0x00000000
        /*01c4*/ 	.short	0x010a
        /*01c6*/ 	.byte	0x3f
	.zero		1


	//   ....[20]....
        /*01c8*/ 	.word	0x00001e00
        /*01cc*/ 	.word	0x00000004
        /*01d0*/ 	.word	0x00000000
        /*01d4*/ 	.short	0x0101
        /*01d6*/ 	.byte	0x3f
	.zero		1


	//   ....[21]....
        /*01d8*/ 	.word	0x00002020
        /*01dc*/ 	.word	0x00000000
        /*01e0*/ 	.word	0x00000000
        /*01e4*/ 	.short	0x0101
        /*01e6*/ 	.byte	0x3f
	.zero		1


	//   ....[22]....
        /*01e8*/ 	.word	0x00007290
        /*01ec*/ 	.word	0x00000015
        /*01f0*/ 	.word	0x00000038
        /*01f4*/ 	.short	0x010a
        /*01f6*/ 	.byte	0x3f
	.zero		1


	//   ....[23]....
        /*01f8*/ 	.word	0x00007770
        /*01fc*/ 	.word	0x00000006
        /*0200*/ 	.word	0x00000088
        /*0204*/ 	.short	0x0101
        /*0206*/ 	.byte	0x3f
	.zero		1


	//   ....[24]....
        /*0208*/ 	.word	0x00007e70
        /*020c*/ 	.word	0x00000007
        /*0210*/ 	.word	0x00000000
        /*0214*/ 	.short	0x010a
        /*0216*/ 	.byte	0x3f
	.zero		1


	//   ....[25]....
        /*0218*/ 	.word	0x00007ef0
        /*021c*/ 	.word	0x00000008
        /*0220*/ 	.word	0x00000000
        /*0224*/ 	.short	0x010a
        /*0226*/ 	.byte	0x3f
	.zero		1


	//   ....[26]....
        /*0228*/ 	.word	0x00007f80
        /*022c*/ 	.word	0x00000009
        /*0230*/ 	.word	0x00000000
        /*0234*/ 	.short	0x010a
        /*0236*/ 	.byte	0x3f
	.zero		1


	//   ....[27]....
        /*0238*/ 	.word	0x00008010
        /*023c*/ 	.word	0x00000008
        /*0240*/ 	.word	0x00000000
        /*0244*/ 	.short	0x010a
        /*0246*/ 	.byte	0x3f
	.zero		1


	//   ....[28]....
        /*0248*/ 	.word	0x000080a0
        /*024c*/ 	.word	0x00000009
        /*0250*/ 	.word	0x00000000
        /*0254*/ 	.short	0x010a
        /*0256*/ 	.byte	0x3f
	.zero		1


	//   ....[29]....
        /*0258*/ 	.word	0x00008130
        /*025c*/ 	.word	0x00000006
        /*0260*/ 	.word	0x00000000
        /*0264*/ 	.short	0x010a
        /*0266*/ 	.byte	0x3f
	.zero		1


	//   ....[30]....
        /*0268*/ 	.word	0x000081c0
        /*026c*/ 	.word	0x00000003
        /*0270*/ 	.word	0x00000000
        /*0274*/ 	.short	0x010a
        /*0276*/ 	.byte	0x3f
	.zero		1


	//   ....[31]....
        /*0278*/ 	.word	0x00008220
        /*027c*/ 	.word	0x00000003
        /*0280*/ 	.word	0x00000000
        /*0284*/ 	.short	0x010a
        /*0286*/ 	.byte	0x3f
	.zero		1


	//   ....[32]....
        /*0288*/ 	.word	0x00008270
        /*028c*/ 	.word	0x00000005
        /*0290*/ 	.word	0x00000000
        /*0294*/ 	.short	0x010a
        /*0296*/ 	.byte	0x3f
	.zero		1


	//   ....[33]....
        /*0298*/ 	.word	0x00008340
        /*029c*/ 	.word	0x00000015
        /*02a0*/ 	.word	0x00000038
        /*02a4*/ 	.short	0x010a
        /*02a6*/ 	.byte	0x3f
	.zero		1


	//   ....[34]....
        /*02a8*/ 	.word	0x00008410
        /*02ac*/ 	.word	0x00000007
        /*02b0*/ 	.word	0x00000000
        /*02b4*/ 	.short	0x010a
        /*02b6*/ 	.byte	0x3f
	.zero		1


	//   ....[35]....
        /*02b8*/ 	.word	0x00008460
        /*02bc*/ 	.word	0x00000008
        /*02c0*/ 	.word	0x00000000
        /*02c4*/ 	.short	0x010a
        /*02c6*/ 	.byte	0x3f
	.zero		1


	//   ....[36]....
        /*02c8*/ 	.word	0x000084b0
        /*02cc*/ 	.word	0x00000009
        /*02d0*/ 	.word	0x00000000
        /*02d4*/ 	.short	0x010a
        /*02d6*/ 	.byte	0x3f
	.zero		1


	//   ....[37]....
        /*02d8*/ 	.word	0x00008500
        /*02dc*/ 	.word	0x00000008
        /*02e0*/ 	.word	0x00000000
        /*02e4*/ 	.short	0x010a
        /*02e6*/ 	.byte	0x3f
	.zero		1


	//   ....[38]....
        /*02e8*/ 	.word	0x00008550
        /*02ec*/ 	.word	0x00000009
        /*02f0*/ 	.word	0x00000000
        /*02f4*/ 	.short	0x010a
        /*02f6*/ 	.byte	0x3f
	.zero		1


	//   ....[39]....
        /*02f8*/ 	.word	0x000085a0
        /*02fc*/ 	.word	0x00000006
        /*0300*/ 	.word	0x00000000
        /*0304*/ 	.short	0x010a
        /*0306*/ 	.byte	0x3f
	.zero		1


	//----- nvinfo : EIATTR_NUM_MBARRIERS
	.align		4
.L_35:
        /*0308*/ 	.byte	0x03, 0x38
        /*030a*/ 	.short	0x0010


	//----- nvinfo : EIATTR_EXIT_INSTR_OFFSETS
	.align		4
        /*030c*/ 	.byte	0x04, 0x1c
        /*030e*/ 	.short	(.L_37 - .L_36)


	//   ....[0]....
.L_36:
        /*0310*/ 	.word	0x00000a30


	//   ....[1]....
        /*0314*/ 	.word	0x00001240


	//   ....[2]....
        /*0318*/ 	.word	0x00006910


	//   ....[3]....
        /*031c*/ 	.word	0x00006e70


	//   ....[4]....
        /*0320*/ 	.word	0x00008210


	//----- nvinfo : EIATTR_MAX_THREADS
	.align		4
.L_37:
        /*0324*/ 	.byte	0x04, 0x05
        /*0326*/ 	.short	(.L_39 - .L_38)
.L_38:
        /*0328*/ 	.word	0x00000180
        /*032c*/ 	.word	0x00000001
        /*0330*/ 	.word	0x00000001


	//----- nvinfo : EIATTR_CRS_STACK_SIZE
	.align		4
.L_39:
        /*0334*/ 	.byte	0x04, 0x1e
        /*0336*/ 	.short	(.L_41 - .L_40)
.L_40:
        /*0338*/ 	.word	0x00000000


	//----- nvinfo : EIATTR_CBANK_PARAM_SIZE
	.align		4
.L_41:
        /*033c*/ 	.byte	0x03, 0x19
        /*033e*/ 	.short	0x0470


	//----- nvinfo : EIATTR_PARAM_CBANK
	.align		4
        /*0340*/ 	.byte	0x04, 0x0a
        /*0342*/ 	.short	(.L_43 - .L_42)
	.align		4
.L_42:
        /*0344*/ 	.word	index@(.nv.constant0._ZN7cutlass13device_kernelINS_4gemm6kernel13GemmUniversalIN4cute5tupleIJiiiiEEENS1_10collective13CollectiveMmaINS1_34MainloopSm90TmaGmmaWarpSpecializedILi7ENS5_IJNS4_1CILi2EEESB_NSA_ILi1EEEEEENS1_35KernelTmaWarpSpecializedCooperativeEEENS5_IJNSA_ILi128EEESG_NSA_ILi64EEEEEENS_6half_tENS5_IJSC_llEEESJ_SK_NS4_8TiledMMAINS4_8MMA_AtomIJNS4_4SM904GMMA26MMA_64x128x16_F32F16F16_SSILNSO_5MajorE1ELSQ_1ELNSO_7ScaleInE1ELSR_1EEEEEENS4_6LayoutINS5_IJSB_SC_SC_EEENS5_IJSC_NSA_ILi0EEESW_EEEEENS5_IJNS4_10UnderscoreESZ_SZ_EEEEENS4_23SM90_TMA_LOAD_MULTICASTENS4_14ComposedLayoutINS4_7SwizzleILi3ELi4ELi3EEENS4_18smem_ptr_flag_bitsILi16EEENSU_INS5_IJSH_NSA_ILi8EEEEEENS5_IJSC_SH_EEEEEEEvNS4_8identityES12_S1C_vS1D_EENS_8epilogue10collective6detail29Sm90TmaWarpSpecializedAdapterINS1G_15DefaultEpilogueISJ_NS5_IJlSC_lEEES1K_NS1F_6thread17LinearCombinationISJ_Li1EffLNS1L_9ScaleType4KindE0ELNS_15FloatRoundStyleE2ESJ_EENS1_15EpilogueDefaultEEEEEvvEEEEvNT_6ParamsE)
        /*0348*/ 	.short	0x0210
        /*034a*/ 	.short	0x0470


	//----- nvinfo : EIATTR_SW_WAR
	.align		4
.L_43:
        /*034c*/ 	.byte	0x04, 0x36
        /*034e*/ 	.short	(.L_45 - .L_44)
.L_44:
        /*0350*/ 	.word	0x00000008
.L_45:


//--------------------- .nv.callgraph             --------------------------
	.section	.nv.callgraph,"",@"SHT_CUDA_CALLGRAPH"
	.align	4
	.sectionentsize	8
	.align		4
        /*0000*/ 	.word	0x00000000
	.align		4
        /*0004*/ 	.word	0xffffffff
	.align		4
        /*0008*/ 	.word	index@(_ZN7cutlass13device_kernelINS_4gemm6kernel13GemmUniversalIN4cute5tupleIJiiiiEEENS1_10collective13CollectiveMmaINS1_34MainloopSm90TmaGmmaWarpSpecializedILi7ENS5_IJNS4_1CILi2EEESB_NSA_ILi1EEEEEENS1_35KernelTmaWarpSpecializedCooperativeEEENS5_IJNSA_ILi128EEESG_NSA_ILi64EEEEEENS_6half_tENS5_IJSC_llEEESJ_SK_NS4_8TiledMMAINS4_8MMA_AtomIJNS4_4SM904GMMA26MMA_64x128x16_F32F16F16_SSILNSO_5MajorE1ELSQ_1ELNSO_7ScaleInE1ELSR_1EEEEEENS4_6LayoutINS5_IJSB_SC_SC_EEENS5_IJSC_NSA_ILi0EEESW_EEEEENS5_IJNS4_10UnderscoreESZ_SZ_EEEEENS4_23SM90_TMA_LOAD_MULTICASTENS4_14ComposedLayoutINS4_7SwizzleILi3ELi4ELi3EEENS4_18smem_ptr_flag_bitsILi16EEENSU_INS5_IJSH_NSA_ILi8EEEEEENS5_IJSC_SH_EEEEEEEvNS4_8identityES12_S1C_vS1D_EENS_8epilogue10collective6detail29Sm90TmaWarpSpecializedAdapterINS1G_15DefaultEpilogueISJ_NS5_IJlSC_lEEES1K_NS1F_6thread17LinearCombinationISJ_Li1EffLNS1L_9ScaleType4KindE0ELNS_15FloatRoundStyleE2ESJ_EENS1_15EpilogueDefaultEEEEEvvEEEEvNT_6ParamsE)
	.align		4
        /*000c*/ 	.word	index@(__assertfail)
	.align		4
        /*0010*/ 	.word	0x00000000
	.align		4
        /*0014*/ 	.word	0xfffffffe
	.align		4
        /*0018*/ 	.word	0x00000000
	.align		4
        /*001c*/ 	.word	0xfffffffd
	.align		4
        /*0020*/ 	.word	0x00000000
	.align		4
        /*0024*/ 	.word	0xfffffffc


//--------------------- .nv.constant4             --------------------------
	.section	.nv.constant4,"a",@progbits
	.align	8
	.align		8
.nv.constant4:
        /*0000*/ 	.dword	__assertfail
	.align		8
        /*0008*/ 	.dword	__unnamed_1
	.align		8
        /*0010*/ 	.dword	_ZN40_INTERNAL_1ca20ab8_4_k_cu_e165108b_181244cuda3std3__45__cpo5beginE
	.align		8
        /*0018*/ 	.dword	_ZN40_INTERNAL_1ca20ab8_4_k_cu_e165108b_181244cuda3std3__45__cpo3endE
	.align		8
        /*0020*/ 	.dword	_ZN40_INTERNAL_1ca20ab8_4_k_cu_e165108b_181244cuda3std3__45__cpo6cbeginE
	.align		8
        /*0028*/ 	.dword	_ZN40_INTERNAL_1ca20ab8_4_k_cu_e165108b_181244cuda3std3__45__cpo4cendE
	.align		8
        /*0030*/ 	.dword	_ZN40_INTERNAL_1ca20ab8_4_k_cu_e165108b_181244cuda3std3__442_GLOBAL__N__1ca20ab8_4_k_cu_e165108b_181246ignoreE
	.align		8
        /*0038*/ 	.dword	_ZN40_INTERNAL_1ca20ab8_4_k_cu_e165108b_181244cuda3std3__419piecewise_constructE
	.align		8
        /*0040*/ 	.dword	_ZN40_INTERNAL_1ca20ab8_4_k_cu_e165108b_181244cuda3std3__48in_placeE
	.align		8
        /*0048*/ 	.dword	_ZN40_INTERNAL_1ca20ab8_4_k_cu_e165108b_181244cuda3std6ranges3__45__cpo4swapE
	.align		8
        /*0050*/ 	.dword	_ZN40_INTERNAL_1ca20ab8_4_k_cu_e165108b_181244cuda3std6ranges3__45__cpo9iter_moveE
	.align		8
        /*0058*/ 	.dword	_ZN40_INTERNAL_1ca20ab8_4_k_cu_e165108b_181244cute7productE
	.align		8
        /*0060*/ 	.dword	_ZN40_INTERNAL_1ca20ab8_4_k_cu_e165108b_181244cute1_E
	.align		8
        /*0068*/ 	.dword	$str$22
	.align		8
        /*0070*/ 	.dword	$str$23


//--------------------- .text._ZN7cutlass13device_kernelINS_4gemm6kernel13GemmUniversalIN4cute5tupleIJiiiiEEENS1_10collective13CollectiveMmaINS1_34MainloopSm90TmaGmmaWarpSpecializedILi7ENS5_IJNS4_1CILi2EEESB_NSA_ILi1EEEEEENS1_35KernelTmaWarpSpecializedCooperativeEEENS5_IJNSA_ILi128EEESG_NSA_ILi64EEEEEENS_6half_tENS5_IJSC_llEEESJ_SK_NS4_8TiledMMAINS4_8MMA_AtomIJNS4_4SM904GMMA26MMA_64x128x16_F32F16F16_SSILNSO_5MajorE1ELSQ_1ELNSO_7ScaleInE1ELSR_1EEEEEENS4_6LayoutINS5_IJSB_SC_SC_EEENS5_IJSC_NSA_ILi0EEESW_EEEEENS5_IJNS4_10UnderscoreESZ_SZ_EEEEENS4_23SM90_TMA_LOAD_MULTICASTENS4_14ComposedLayoutINS4_7SwizzleILi3ELi4ELi3EEENS4_18smem_ptr_flag_bitsILi16EEENSU_INS5_IJSH_NSA_ILi8EEEEEENS5_IJSC_SH_EEEEEEEvNS4_8identityES12_S1C_vS1D_EENS_8epilogue10collective6detail29Sm90TmaWarpSpecializedAdapterINS1G_15DefaultEpilogueISJ_NS5_IJlSC_lEEES1K_NS1F_6thread17LinearCombinationISJ_Li1EffLNS1L_9ScaleType4KindE0ELNS_15FloatRoundStyleE2ESJ_EENS1_15EpilogueDefaultEEEEEvvEEEEvNT_6ParamsE --------------------------
	.section	.text._ZN7cutlass13device_kernelINS_4gemm6kernel13GemmUniversalIN4cute5tupleIJiiiiEEENS1_10collective13CollectiveMmaINS1_34MainloopSm90TmaGmmaWarpSpecializedILi7ENS5_IJNS4_1CILi2EEESB_NSA_ILi1EEEEEENS1_35KernelTmaWarpSpecializedCooperativeEEENS5_IJNSA_ILi128EEESG_NSA_ILi64EEEEEENS_6half_tENS5_IJSC_llEEESJ_SK_NS4_8TiledMMAINS4_8MMA_AtomIJNS4_4SM904GMMA26MMA_64x128x16_F32F16F16_SSILNSO_5MajorE1ELSQ_1ELNSO_7ScaleInE1ELSR_1EEEEEENS4_6LayoutINS5_IJSB_SC_SC_EEENS5_IJSC_NSA_ILi0EEESW_EEEEENS5_IJNS4_10UnderscoreESZ_SZ_EEEEENS4_23SM90_TMA_LOAD_MULTICASTENS4_14ComposedLayoutINS4_7SwizzleILi3ELi4ELi3EEENS4_18smem_ptr_flag_bitsILi16EEENSU_INS5_IJSH_NSA_ILi8EEEEEENS5_IJSC_SH_EEEEEEEvNS4_8identityES12_S1C_vS1D_EENS_8epilogue10collective6detail29Sm90TmaWarpSpecializedAdapterINS1G_15DefaultEpilogueISJ_NS5_IJlSC_lEEES1K_NS1F_6thread17LinearCombinationISJ_Li1EffLNS1L_9ScaleType4KindE0ELNS_15FloatRoundStyleE2ESJ_EENS1_15EpilogueDefaultEEEEEvvEEEEvNT_6ParamsE,"ax",@progbits
	.align	128
.text._ZN7cutlass13device_kernelINS_4gemm6kernel13GemmUniversalIN4cute5tupleIJiiiiEEENS1_10collective13CollectiveMmaINS1_34MainloopSm90TmaGmmaWarpSpecializedILi7ENS5_IJNS4_1CILi2EEESB_NSA_ILi1EEEEEENS1_35KernelTmaWarpSpecializedCooperativeEEENS5_IJNSA_ILi128EEESG_NSA_ILi64EEEEEENS_6half_tENS5_IJSC_llEEESJ_SK_NS4_8TiledMMAINS4_8MMA_AtomIJNS4_4SM904GMMA26MMA_64x128x16_F32F16F16_SSILNSO_5MajorE1ELSQ_1ELNSO_7ScaleInE1ELSR_1EEEEEENS4_6LayoutINS5_IJSB_SC_SC_EEENS5_IJSC_NSA_ILi0EEESW_EEEEENS5_IJNS4_10UnderscoreESZ_SZ_EEEEENS4_23SM90_TMA_LOAD_MULTICASTENS4_14ComposedLayoutINS4_7SwizzleILi3ELi4ELi3EEENS4_18smem_ptr_flag_bitsILi16EEENSU_INS5_IJSH_NSA_ILi8EEEEEENS5_IJSC_SH_EEEEEEEvNS4_8identityES12_S1C_vS1D_EENS_8epilogue10collective6detail29Sm90TmaWarpSpecializedAdapterINS1G_15DefaultEpilogueISJ_NS5_IJlSC_lEEES1K_NS1F_6thread17LinearCombinationISJ_Li1EffLNS1L_9ScaleType4KindE0ELNS_15FloatRoundStyleE2ESJ_EENS1_15EpilogueDefaultEEEEEvvEEEEvNT_6ParamsE:
        .type           _ZN7cutlass13device_kernelINS_4gemm6kernel13GemmUniversalIN4cute5tupleIJiiiiEEENS1_10collective13CollectiveMmaINS1_34MainloopSm90TmaGmmaWarpSpecializedILi7ENS5_IJNS4_1CILi2EEESB_NSA_ILi1EEEEEENS1_35KernelTmaWarpSpecializedCooperativeEEENS5_IJNSA_ILi128EEESG_NSA_ILi64EEEEEENS_6half_tENS5_IJSC_llEEESJ_SK_NS4_8TiledMMAINS4_8MMA_AtomIJNS4_4SM904GMMA26MMA_64x128x16_F32F16F16_SSILNSO_5MajorE1ELSQ_1ELNSO_7ScaleInE1ELSR_1EEEEEENS4_6LayoutINS5_IJSB_SC_SC_EEENS5_IJSC_NSA_ILi0EEESW_EEEEENS5_IJNS4_10UnderscoreESZ_SZ_EEEEENS4_23SM90_TMA_LOAD_MULTICASTENS4_14ComposedLayoutINS4_7SwizzleILi3ELi4ELi3EEENS4_18smem_ptr_flag_bitsILi16EEENSU_INS5_IJSH_NSA_ILi8EEEEEENS5_IJSC_SH_EEEEEEEvNS4_8identityES12_S1C_vS1D_EENS_8epilogue10collective6detail29Sm90TmaWarpSpecializedAdapterINS1G_15DefaultEpilogueISJ_NS5_IJlSC_lEEES1K_NS1F_6thread17LinearCombinationISJ_Li1EffLNS1L_9ScaleType4KindE0ELNS_15FloatRoundStyleE2ESJ_EENS1_15EpilogueDefaultEEEEEvvEEEEvNT_6ParamsE,@function
        .size           _ZN7cutlass13device_kernelINS_4gemm6kernel13GemmUniversalIN4cute5tupleIJiiiiEEENS1_10collective13CollectiveMmaINS1_34MainloopSm90TmaGmmaWarpSpecializedILi7ENS5_IJNS4_1CILi2EEESB_NSA_ILi1EEEEEENS1_35KernelTmaWarpSpecializedCooperativeEEENS5_IJNSA_ILi128EEESG_NSA_ILi64EEEEEENS_6half_tENS5_IJSC_llEEESJ_SK_NS4_8TiledMMAINS4_8MMA_AtomIJNS4_4SM904GMMA26MMA_64x128x16_F32F16F16_SSILNSO_5MajorE1ELSQ_1ELNSO_7ScaleInE1ELSR_1EEEEEENS4_6LayoutINS5_IJSB_SC_SC_EEENS5_IJSC_NSA_ILi0EEESW_EEEEENS5_IJNS4_10UnderscoreESZ_SZ_EEEEENS4_23SM90_TMA_LOAD_MULTICASTENS4_14ComposedLayoutINS4_7SwizzleILi3ELi4ELi3EEENS4_18smem_ptr_flag_bitsILi16EEENSU_INS5_IJSH_NSA_ILi8EEEEEENS5_IJSC_SH_EEEEEEEvNS4_8identityES12_S1C_vS1D_EENS_8epilogue10collective6detail29Sm90TmaWarpSpecializedAdapterINS1G_15DefaultEpilogueISJ_NS5_IJlSC_lEEES1K_NS1F_6thread17LinearCombinationISJ_Li1EffLNS1L_9ScaleType4KindE0ELNS_15FloatRoundStyleE2ESJ_EENS1_15EpilogueDefaultEEEEEvvEEEEvNT_6ParamsE,(.L_x_205 - _ZN7cutlass13device_kernelINS_4gemm6kernel13GemmUniversalIN4cute5tupleIJiiiiEEENS1_10collective13CollectiveMmaINS1_34MainloopSm90TmaGmmaWarpSpecializedILi7ENS5_IJNS4_1CILi2EEESB_NSA_ILi1EEEEEENS1_35KernelTmaWarpSpecializedCooperativeEEENS5_IJNSA_ILi128EEESG_NSA_ILi64EEEEEENS_6half_tENS5_IJSC_llEEESJ_SK_NS4_8TiledMMAINS4_8MMA_AtomIJNS4_4SM904GMMA26MMA_64x128x16_F32F16F16_SSILNSO_5MajorE1ELSQ_1ELNSO_7ScaleInE1ELSR_1EEEEEENS4_6LayoutINS5_IJSB_SC_SC_EEENS5_IJSC_NSA_ILi0EEESW_EEEEENS5_IJNS4_10UnderscoreESZ_SZ_EEEEENS4_23SM90_TMA_LOAD_MULTICASTENS4_14ComposedLayoutINS4_7SwizzleILi3ELi4ELi3EEENS4_18smem_ptr_flag_bitsILi16EEENSU_INS5_IJSH_NSA_ILi8EEEEEENS5_IJSC_SH_EEEEEEEvNS4_8identityES12_S1C_vS1D_EENS_8epilogue10collective6detail29Sm90TmaWarpSpecializedAdapterINS1G_15DefaultEpilogueISJ_NS5_IJlSC_lEEES1K_NS1F_6thread17LinearCombinationISJ_Li1EffLNS1L_9ScaleType4KindE0ELNS_15FloatRoundStyleE2ESJ_EENS1_15EpilogueDefaultEEEEEvvEEEEvNT_6ParamsE)
        .other          _ZN7cutlass13device_kernelINS_4gemm6kernel13GemmUniversalIN4cute5tupleIJiiiiEEENS1_10collective13CollectiveMmaINS1_34MainloopSm90TmaGmmaWarpSpecializedILi7ENS5_IJNS4_1CILi2EEESB_NSA_ILi1EEEEEENS1_35KernelTmaWarpSpecializedCooperativeEEENS5_IJNSA_ILi128EEESG_NSA_ILi64EEEEEENS_6half_tENS5_IJSC_llEEESJ_SK_NS4_8TiledMMAINS4_8MMA_AtomIJNS4_4SM904GMMA26MMA_64x128x16_F32F16F16_SSILNSO_5MajorE1ELSQ_1ELNSO_7ScaleInE1ELSR_1EEEEEENS4_6LayoutINS5_IJSB_SC_SC_EEENS5_IJSC_NSA_ILi0EEESW_EEEEENS5_IJNS4_10UnderscoreESZ_SZ_EEEEENS4_23SM90_TMA_LOAD_MULTICASTENS4_14ComposedLayoutINS4_7SwizzleILi3ELi4ELi3EEENS4_18smem_ptr_flag_bitsILi16EEENSU_INS5_IJSH_NSA_ILi8EEEEEENS5_IJSC_SH_EEEEEEEvNS4_8identityES12_S1C_vS1D_EENS_8epilogue10collective6detail29Sm90TmaWarpSpecializedAdapterINS1G_15DefaultEpilogueISJ_NS5_IJlSC_lEEES1K_NS1F_6thread17LinearCombinationISJ_Li1EffLNS1L_9ScaleType4KindE0ELNS_15FloatRoundStyleE2ESJ_EENS1_15EpilogueDefaultEEEEEvvEEEEvNT_6ParamsE,@"STO_CUDA_ENTRY STV_DEFAULT"
_ZN7cutlass13device_kernelINS_4gemm6kernel13GemmUniversalIN4cute5tupleIJiiiiEEENS1_10collective13CollectiveMmaINS1_34MainloopSm90TmaGmmaWarpSpecializedILi7ENS5_IJNS4_1CILi2EEESB_NSA_ILi1EEEEEENS1_35KernelTmaWarpSpecializedCooperativeEEENS5_IJNSA_ILi128EEESG_NSA_ILi64EEEEEENS_6half_tENS5_IJSC_llEEESJ_SK_NS4_8TiledMMAINS4_8MMA_AtomIJNS4_4SM904GMMA26MMA_64x128x16_F32F16F16_SSILNSO_5MajorE1ELSQ_1ELNSO_7ScaleInE1ELSR_1EEEEEENS4_6LayoutINS5_IJSB_SC_SC_EEENS5_IJSC_NSA_ILi0EEESW_EEEEENS5_IJNS4_10UnderscoreESZ_SZ_EEEEENS4_23SM90_TMA_LOAD_MULTICASTENS4_14ComposedLayoutINS4_7SwizzleILi3ELi4ELi3EEENS4_18smem_ptr_flag_bitsILi16EEENSU_INS5_IJSH_NSA_ILi8EEEEEENS5_IJSC_SH_EEEEEEEvNS4_8identityES12_S1C_vS1D_EENS_8epilogue10collective6detail29Sm90TmaWarpSpecializedAdapterINS1G_15DefaultEpilogueISJ_NS5_IJlSC_lEEES1K_NS1F_6thread17LinearCombinationISJ_Li1EffLNS1L_9ScaleType4KindE0ELNS_15FloatRoundStyleE2ESJ_EENS1_15EpilogueDefaultEEEEEvvEEEEvNT_6ParamsE:
[----:B------:R-:W0:Y:S01]  /*0000*/  LDC R1, c[0x0][0x28] ;  /* 0x00000a00ff017b82 */ /* 0x000e220000000800 */
[----:B------:R-:W1:Y:S01]  /*0010*/  S2R R95, SR_TID.X ;  /* 0x00000000005f7919 */ /* 0x000e620000002100 */
[----:B------:R-:W-:Y:S01]  /*0020*/  ELECT P0, URZ, PT ;  /* 0x00000000003f782f */ /* 0x000fe20003800000 */
[----:B------:R-:W-:Y:S01]  /*0030*/  BSSY B0, `(.L_x_0) ;  /* 0x000000f000007945 */ /* 0x000fe20003800000 */
[--C-:B-1----:R-:W-:Y:S02]  /*0040*/  SHF.R.U32.HI R0, RZ, 0x5, R95.reuse ;  /* 0x00000005ff007819 */ /* 0x102fe4000001165f */
[----:B------:R-:W-:-:S03]  /*0050*/  SHF.R.U32.HI R7, RZ, 0x7, R95 ;  /* 0x00000007ff077819 */ /* 0x000fc6000001165f */
[----:B------:R-:W1:Y:S04]  /*0060*/  SHFL.IDX PT, R3, R0, RZ, 0x1f ;  /* 0x00001fff00037589 */ /* 0x000e6800000e0000 */
[----:B------:R2:W3:Y:S01]  /*0070*/  SHFL.IDX PT, R2, R7, RZ, 0x1f ;  /* 0x00001fff07027589 */ /* 0x0004e200000e0000 */
[----:B-1----:R-:W-:-:S13]  /*0080*/  ISETP.NE.OR P0, PT, R3, RZ, !P0 ;  /* 0x000000ff0300720c */ /* 0x002fda0004705670 */
[----:B0-23--:R-:W-:Y:S05]  /*0090*/  @P0 BRA `(.L_x_1) ;  /* 0x0000000000200947 */ /* 0x00dfea0003800000 */
[----:B------:R-:W-:Y:S02]  /*00a0*/  ULDC.64 UR4, c[0x0][0x198] ;  /* 0x0000660000047ab9 */ /* 0x000fe40000000a00 */
[----:B------:R-:W-:Y:S02]  /*00b0*/  UIADD3 UR6, UP0, UR4, 0xf0, URZ ;  /* 0x000000f004067890 */ /* 0x000fe4000ff1e03f */
[----:B------:R-:W-:Y:S02]  /*00c0*/  UIADD3 UR4, UP1, UR4, 0x1f0, URZ ;  /* 0x000001f004047890 */ /* 0x000fe4000ff3e03f */
[----:B------:R-:W-:Y:S02]  /*00d0*/  UIADD3.X UR7, URZ, UR5, URZ, UP0, !UPT ;  /* 0x000000053f077290 */ /* 0x000fe400087fe43f */
[----:B------:R-:W-:-:S07]  /*00e0*/  UIADD3.X UR5, URZ, UR5, URZ, UP1, !UPT ;  /* 0x000000053f057290 */ /* 0x000fce0008ffe43f */
[----:B------:R0:W-:Y:S02]  /*00f0*/  UTMACCTL.PF [UR6] ;  /* 0x00000000060079b9 */ /* 0x0001e40008040000 */
[----:B------:R0:W-:Y:S02]  /*0100*/  UTMACCTL.PF [UR4] ;  /* 0x00000000040079b9 */ /* 0x0001e40008040000 */
[----:B0-----:R-:W-:Y:S01]  /*0110*/  NOP ;  /* 0x0000000000007918 */ /* 0x001fe20000000000 */
.L_x_1:
[----:B------:R-:W-:Y:S05]  /*0120*/  BSYNC B0 ;  /* 0x0000000000007941 */ /* 0x000fea0003800000 */
.L_x_0:
[----:B------:R-:W0:Y:S02]  /*0130*/  SHFL.IDX PT, R5, R0, RZ, 0x1f ;  /* 0x00001fff00057589 */ /* 0x000e2400000e0000 */
[----:B0-----:R-:W-:-:S13]  /*0140*/  ISETP.NE.AND P0, PT, R5, RZ, PT ;  /* 0x000000ff0500720c */ /* 0x001fda0003f05270 */
[----:B------:R-:W-:Y:S05]  /*0150*/  @P0 BRA `(.L_x_2) ;  /* 0x0000000000700947 */ /* 0x000fea0003800000 */
[----:B------:R-:W0:Y:S01]  /*0160*/  S2UR UR8, SR_CgaCtaId ;  /* 0x00000000000879c3 */ /* 0x000e220000008800 */
[----:B------:R-:W-:Y:S01]  /*0170*/  UMOV UR4, 0x400 ;  /* 0x0000040000047882 */ /* 0x000fe20000000000 */
[----:B------:R-:W-:Y:S01]  /*0180*/  UMOV UR5, 0x1 ;  /* 0x0000000100057882 */ /* 0x000fe20000000000 */
[----:B------:R-:W-:Y:S01]  /*0190*/  UMOV UR6, 0x6 ;  /* 0x0000000600067882 */ /* 0x000fe20000000000 */
[----:B------:R-:W-:Y:S01]  /*01a0*/  ELECT P0, URZ, PT ;  /* 0x00000000003f782f */ /* 0x000fe20003800000 */
[----:B------:R-:W-:-:S04]  /*01b0*/  UIADD3 UR6, -UR6, 0x100000, URZ ;  /* 0x0010000006067890 */ /* 0x000fc8000fffe13f */
[----:B------:R-:W-:Y:S02]  /*01c0*/  USHF.L.U32 UR7, UR6, 0xb, URZ ;  /* 0x0000000b06077899 */ /* 0x000fe4000800063f */
[----:B------:R-:W-:Y:S02]  /*01d0*/  USHF.L.U32 UR6, UR6, 0x1, URZ ;  /* 0x0000000106067899 */ /* 0x000fe4000800063f */
[----:B0-----:R-:W-:Y:S02]  /*01e0*/  ULEA UR8, UR8, UR4, 0x18 ;  /* 0x0000000408087291 */ /* 0x001fe4000f8ec03f */
[----:B------:R-:W-:-:S04]  /*01f0*/  UIADD3 UR4, -UR5, 0x100000, URZ ;  /* 0x0010000005047890 */ /* 0x000fc8000fffe13f */
[----:B------:R-:W-:Y:S02]  /*0200*/  USHF.L.U32 UR5, UR4, 0xb, URZ ;  /* 0x0000000b04057899 */ /* 0x000fe4000800063f */
[----:B------:R-:W-:Y:S01]  /*0210*/  USHF.L.U32 UR4, UR4, 0x1, URZ ;  /* 0x0000000104047899 */ /* 0x000fe2000800063f */
[----:B------:R-:W0:Y:S11]  /*0220*/  FENCE.VIEW.ASYNC.S ;  /* 0x00000000000073c6 */ /* 0x000e360000000000 */
[----:B0-----:R0:W1:Y:S01]  /*0230*/  SYNCS.EXCH.64 URZ, [UR8], UR4 ;  /* 0x00000004083f75b2 */ /* 0x0010620008000100 */
[----:B------:R0:W2:Y:S01]  /*0240*/  SYNCS.EXCH.64 URZ, [UR8+0x38], UR6 ;  /* 0x00003806083f75b2 */ /* 0x0000a20008000100 */
[----:B------:R0:W3:Y:S01]  /*0250*/  SYNCS.EXCH.64 URZ, [UR8+0x8], UR4 ;  /* 0x00000804083f75b2 */ /* 0x0000e20008000100 */
[----:B------:R0:W4:Y:S01]  /*0260*/  SYNCS.EXCH.64 URZ, [UR8+0x40], UR6 ;  /* 0x00004006083f75b2 */ /* 0x0001220008000100 */
[----:B------:R0:W0:Y:S01]  /*0270*/  SYNCS.EXCH.64 URZ, [UR8+0x10], UR4 ;  /* 0x00001004083f75b2 */ /* 0x0000220008000100 */
        /* <DEDUP_REMOVED lines=9> */
[----:B------:R-:W-:Y:S01]  /*0310*/  NOP ;  /* 0x0000000000007918 */ /* 0x000fe20000000000 */
.L_x_2:
[----:B------:R-:W-:Y:S01]  /*0320*/  SHF.R.S32.HI R4, RZ, 0x1f, R95 ;  /* 0x0000001fff047819 */ /* 0x000fe2000001145f */
[----:B------:R-:W5:Y:S01]  /*0330*/  SHFL.IDX PT, R0, R0, RZ, 0x1f ;  /* 0x00001fff00007589 */ /* 0x000f6200000e0000 */
[----:B0-----:R-:W0:Y:S01]  /*0340*/  S2UR UR8, SR_CTAID.X ;  /* 0x00000000000879c3 */ /* 0x001e220000002500 */
[----:B------:R-:W-:Y:S02]  /*0350*/  ELECT P0, URZ, PT ;  /* 0x00000000003f782f */ /* 0x000fe40003800000 */
[----:B------:R-:W-:Y:S01]  /*0360*/  LEA.HI R4, R4, R95, RZ, 0x7 ;  /* 0x0000005f04047211 */ /* 0x000fe200078f38ff */
[----:B------:R-:W-:Y:S01]  /*0370*/  ULDC UR4, c[0x0][0x150] ;  /* 0x0000540000047ab9 */ /* 0x000fe20000000800 */
[----:B------:R-:W-:Y:S01]  /*0380*/  SHF.R.S32.HI R6, RZ, 0x1f, R5 ;  /* 0x0000001fff067819 */ /* 0x000fe20000011405 */
[----:B------:R-:W-:Y:S01]  /*0390*/  NOP ;  /* 0x0000000000007918 */ /* 0x000fe20000000000 */
[----:B------:R-:W-:Y:S01]  /*03a0*/  LOP3.LUT R4, R4, 0xffffff80, RZ, 0xc0, !PT ;  /* 0xffffff8004047812 */ /* 0x000fe200078ec0ff */
[----:B------:R-:W-:Y:S01]  /*03b0*/  NOP ;  /* 0x0000000000007918 */ /* 0x000fe20000000000 */
[----:B------:R-:W-:Y:S01]  /*03c0*/  LEA.HI R6, R6, R5, RZ, 0x2 ;  /* 0x0000000506067211 */ /* 0x000fe200078f10ff */
[----:B------:R-:W1:Y:S01]  /*03d0*/  LDC R11, c[0x0][0x144] ;  /* 0x00005100ff0b7b82 */ /* 0x000e620000000800 */
[----:B------:R-:W-:Y:S01]  /*03e0*/  IMAD.MOV.U32 R22, RZ, RZ, 0x1 ;  /* 0x00000001ff167424 */ /* 0x000fe200078e00ff */
[----:B------:R-:W-:Y:S01]  /*03f0*/  ISETP.NE.AND P3, PT, R2, RZ, PT ;  /* 0x000000ff0200720c */ /* 0x000fe20003f65270 */
[----:B------:R-:W-:Y:S01]  /*0400*/  IMAD.IADD R8, R95, 0x1, -R4 ;  /* 0x000000015f087824 */ /* 0x000fe200078e0a04 */
[----:B------:R-:W-:Y:S01]  /*0410*/  LOP3.LUT R6, R6, 0x3ffffffc, RZ, 0xc0, !PT ;  /* 0x3ffffffc06067812 */ /* 0x000fe200078ec0ff */
[----:B------:R-:W2:Y:S03]  /*0420*/  S2R R4, SR_CTAID.Y ;  /* 0x0000000000047919 */ /* 0x000ea60000002600 */
[----:B------:R-:W-:Y:S01]  /*0430*/  SHF.R.S32.HI R9, RZ, 0x1f, R8 ;  /* 0x0000001fff097819 */ /* 0x000fe20000011408 */
[----:B------:R-:W-:Y:S01]  /*0440*/  IMAD.IADD R6, R5, 0x1, -R6 ;  /* 0x0000000105067824 */ /* 0x000fe200078e0a06 */
[----:B------:R-:W3:Y:S02]  /*0450*/  LDC R13, c[0x0][0x140] ;  /* 0x00005000ff0d7b82 */ /* 0x000ee40000000800 */
[----:B------:R-:W-:-:S02]  /*0460*/  LEA.HI R9, R9, R8, RZ, 0x3 ;  /* 0x0000000809097211 */ /* 0x000fc400078f18ff */
[----:B-----5:R-:W-:Y:S02]  /*0470*/  ISETP.NE.OR P0, PT, R0, RZ, !P0 ;  /* 0x000000ff0000720c */ /* 0x020fe40004705670 */
[--C-:B------:R-:W-:Y:S02]  /*0480*/  SHF.R.S32.HI R0, RZ, 0x3, R9.reuse ;  /* 0x00000003ff007819 */ /* 0x100fe40000011409 */
[----:B0-----:R-:W-:Y:S02]  /*0490*/  I2FP.F32.U32 R10, UR8 ;  /* 0x00000008000a7c45 */ /* 0x001fe40008201000 */
[----:B------:R-:W-:-:S03]  /*04a0*/  SHF.R.S32.HI R9, RZ, 0x1f, R9 ;  /* 0x0000001fff097819 */ /* 0x000fc60000011409 */
[----:B------:R-:W-:Y:S01]  /*04b0*/  FMUL R10, R10, UR4 ;  /* 0x000000040a0a7c20 */ /* 0x000fe20008400000 */
[----:B------:R-:W-:Y:S01]  /*04c0*/  LEA.HI R9, R9, R0, RZ, 0x2 ;  /* 0x0000000009097211 */ /* 0x000fe200078f10ff */
[----:B------:R-:W-:Y:S02]  /*04d0*/  ULDC UR4, c[0x0][0x154] ;  /* 0x0000550000047ab9 */ /* 0x000fe40000000800 */
[----:B------:R-:W-:Y:S01]  /*04e0*/  VOTEU.ALL UP0, P0 ;  /* 0x00000000003f7886 */ /* 0x000fe20000000000 */
[----:B------:R-:W-:Y:S01]  /*04f0*/  LOP3.LUT R9, R9, 0xfffffffc, RZ, 0xc0, !PT ;  /* 0xfffffffc09097812 */ /* 0x000fe200078ec0ff */
[----:B------:R-:W0:Y:S01]  /*0500*/  F2I.U32.TRUNC.NTZ R10, R10 ;  /* 0x0000000a000a7305 */ /* 0x000e22000020f000 */
[----:B------:R-:W-:Y:S02]  /*0510*/  VOTEU.ALL UP1, P0 ;  /* 0x00000000003f7886 */ /* 0x000fe40000020000 */
[----:B------:R-:W5:Y:S01]  /*0520*/  @!UP0 S2UR UR7, SR_CgaCtaId ;  /* 0x00000000000789c3 */ /* 0x000f620000008800 */
[----:B------:R-:W-:Y:S01]  /*0530*/  IMAD.IADD R9, R0, 0x1, -R9 ;  /* 0x0000000100097824 */ /* 0x000fe200078e0a09 */
[----:B------:R-:W-:Y:S01]  /*0540*/  SHF.R.S32.HI R0, RZ, 0x1f, R3 ;  /* 0x0000001fff007819 */ /* 0x000fe20000011403 */
[----:B------:R-:W-:Y:S01]  /*0550*/  @!UP0 UMOV UR6, 0x400 ;  /* 0x0000040000068882 */ /* 0x000fe20000000000 */
[----:B---3--:R-:W-:Y:S01]  /*0560*/  ISETP.EQ.U32.AND P2, PT, R13, 0x1, PT ;  /* 0x000000010d00780c */ /* 0x008fe20003f42070 */
[----:B------:R-:W-:Y:S01]  /*0570*/  IMAD R19, R6, 0x4, R9 ;  /* 0x0000000406137824 */ /* 0x000fe200078e0209 */
[----:B--2---:R-:W-:-:S02]  /*0580*/  I2FP.F32.U32 R12, R4 ;  /* 0x00000004000c7245 */ /* 0x004fc40000201000 */
[----:B------:R-:W2:Y:S01]  /*0590*/  LDC R9, c[0x0][0x148] ;  /* 0x00005200ff097b82 */ /* 0x000ea20000000800 */
[----:B------:R-:W-:Y:S02]  /*05a0*/  LEA.HI R0, R0, R3, RZ, 0x2 ;  /* 0x0000000300007211 */ /* 0x000fe400078f10ff */
[----:B------:R-:W-:Y:S01]  /*05b0*/  LEA.HI R6, R19, R19, RZ, 0x1 ;  /* 0x0000001313067211 */ /* 0x000fe200078f08ff */
[----:B0-----:R-:W-:Y:S02]  /*05c0*/  IMAD.MOV R14, RZ, RZ, -R10 ;  /* 0x000000ffff0e7224 */ /* 0x001fe400078e0a0a */
[----:B------:R-:W-:Y:S01]  /*05d0*/  FMUL R12, R12, UR4 ;  /* 0x000000040c0c7c20 */ /* 0x000fe20008400000 */
[----:B------:R-:W-:Y:S01]  /*05e0*/  LOP3.LUT R0, R0, 0xfffffffc, RZ, 0xc0, !PT ;  /* 0xfffffffc00007812 */ /* 0x000fe200078ec0ff */
[----:B------:R-:W-:Y:S01]  /*05f0*/  UMOV UR4, 0x20 ;  /* 0x0000002000047882 */ /* 0x000fe20000000000 */
[----:B------:R-:W-:Y:S01]  /*0600*/  LOP3.LUT R10, R6, 0xfffffffe, RZ, 0xc0, !PT ;  /* 0xfffffffe060a7812 */ /* 0x000fe200078ec0ff */
[----:B-1----:R-:W-:Y:S01]  /*0610*/  IMAD R6, R11, R14, UR8 ;  /* 0x000000080b067e24 */ /* 0x002fe2000f8e020e */
[----:B------:R-:W-:-:S04]  /*0620*/  @!UP0 UIADD3 UR4, -UR4, 0x100000, URZ ;  /* 0x0010000004048890 */ /* 0x000fc8000fffe13f */
[----:B------:R-:W-:Y:S02]  /*0630*/  @!UP0 USHF.L.U32 UR5, UR4, 0xb, URZ ;  /* 0x0000000b04058899 */ /* 0x000fe4000800063f */
[----:B------:R-:W-:Y:S01]  /*0640*/  @!UP0 USHF.L.U32 UR4, UR4, 0x1, URZ ;  /* 0x0000000104048899 */ /* 0x000fe2000800063f */
[----:B------:R-:W0:Y:S01]  /*0650*/  F2I.U32.TRUNC.NTZ R12, R12 ;  /* 0x0000000c000c7305 */ /* 0x000e22000020f000 */
[----:B------:R-:W-:Y:S02]  /*0660*/  IMAD.IADD R3, R3, 0x1, -R0 ;  /* 0x0000000103037824 */ /* 0x000fe400078e0a00 */
[C---:B------:R-:W-:Y:S02]  /*0670*/  IMAD.IADD R11, R19.reuse, 0x1, -R10 ;  /* 0x00000001130b7824 */ /* 0x040fe400078e0a0a */
[----:B------:R-:W-:Y:S01]  /*0680*/  IMAD.SHL.U32 R10, R19, 0x4, RZ ;  /* 0x00000004130a7824 */ /* 0x000fe200078e00ff */
[----:B-----5:R-:W-:Y:S01]  /*0690*/  @!UP0 ULEA UR6, UR7, UR6, 0x18 ;  /* 0x0000000607068291 */ /* 0x020fe2000f8ec03f */
[----:B------:R-:W-:Y:S01]  /*06a0*/  ISETP.NE.AND P1, PT, R3, 0x3, PT ;  /* 0x000000030300780c */ /* 0x000fe20003f25270 */
[----:B------:R-:W-:Y:S01]  /*06b0*/  VOTEU.ALL UP0, P0 ;  /* 0x00000000003f7886 */ /* 0x000fe20000000000 */
[----:B------:R-:W-:-:S02]  /*06c0*/  ISETP.NE.AND P4, PT, R11, R6, PT ;  /* 0x000000060b00720c */ /* 0x000fc40003f85270 */
[----:B------:R-:W-:Y:S02]  /*06d0*/  LOP3.LUT R19, R19, 0xc, R10, 0x78, !PT ;  /* 0x0000000c13137812 */ /* 0x000fe400078e780a */
[----:B------:R-:W-:Y:S01]  /*06e0*/  LOP3.LUT P0, RZ, R8, 0x7, RZ, 0xc0, !PT ;  /* 0x0000000708ff7812 */ /* 0x000fe2000780c0ff */
[C---:B------:R-:W-:Y:S01]  /*06f0*/  VIADD R8, R2.reuse, 0xffffffff ;  /* 0xffffffff02087836 */ /* 0x040fe20000000000 */
[----:B------:R-:W-:Y:S01]  /*0700*/  ISETP.EQ.OR P1, PT, R3, RZ, !P1 ;  /* 0x000000ff0300720c */ /* 0x000fe20004f22670 */
[----:B0-----:R-:W-:Y:S01]  /*0710*/  IMAD.MOV R23, RZ, RZ, -R12 ;  /* 0x000000ffff177224 */ /* 0x001fe200078e0a0c */
[----:B------:R-:W-:Y:S01]  /*0720*/  ISETP.LT.U32.AND P0, PT, R19, 0x4, !P0 ;  /* 0x000000041300780c */ /* 0x000fe20004701070 */
[----:B------:R-:W0:Y:S02]  /*0730*/  FENCE.VIEW.ASYNC.S ;  /* 0x00000000000073c6 */ /* 0x000e240000000000 */
[----:B0-----:R0:W1:Y:S01]  /*0740*/  @!UP0 SYNCS.EXCH.64 URZ, [UR6+0x80], UR4 ;  /* 0x00008004063f85b2 */ /* 0x0010620008000100 */
[----:B------:R-:W-:Y:S01]  /*0750*/  ISETP.EQ.AND P1, PT, R2, RZ, P1 ;  /* 0x000000ff0200720c */ /* 0x000fe20000f22270 */
[----:B--2---:R-:W-:Y:S01]  /*0760*/  IMAD R11, R9, R23, R4 ;  /* 0x00000017090b7224 */ /* 0x004fe200078e0204 */
[----:B------:R-:W-:-:S02]  /*0770*/  ISETP.GE.U32.AND P6, PT, R8, 0x2, PT ;  /* 0x000000020800780c */ /* 0x000fc40003fc6070 */
[----:B------:R-:W-:Y:S02]  /*0780*/  @P4 LEA.HI R0, R19, R19, RZ, 0x1 ;  /* 0x0000001313004211 */ /* 0x000fe400078f08ff */
[----:B------:R-:W-:Y:S02]  /*0790*/  SEL R18, RZ, 0x1, !P1 ;  /* 0x00000001ff127807 */ /* 0x000fe40004800000 */
[----:B------:R-:W-:Y:S02]  /*07a0*/  @P4 SHF.R.S32.HI R0, RZ, 0x1, R0 ;  /* 0x00000001ff004819 */ /* 0x000fe40000011400 */
[----:B------:R-:W-:Y:S02]  /*07b0*/  SEL R18, R18, 0x2, P6 ;  /* 0x0000000212127807 */ /* 0x000fe40003000000 */
[----:B------:R-:W-:Y:S02]  /*07c0*/  @P4 ISETP.NE.AND P5, PT, R0, R11, PT ;  /* 0x0000000b0000420c */ /* 0x000fe40003fa5270 */
[----:B------:R-:W-:Y:S01]  /*07d0*/  SEL R11, RZ, 0x1, !P0 ;  /* 0x00000001ff0b7807 */ /* 0x000fe20004000000 */
[----:B------:R0:W2:Y:S01]  /*07e0*/  @!UP1 SYNCS.EXCH.64 URZ, [UR6+0x88], UR4 ;  /* 0x00008804063f95b2 */ /* 0x0000a20008000100 */
[----:B------:R-:W-:Y:S01]  /*07f0*/  @P4 SEL R22, RZ, 0x1, P5 ;  /* 0x00000001ff164807 */ /* 0x000fe20002800000 */
[----:B------:R-:W-:Y:S01]  /*0800*/  NOP ;  /* 0x0000000000007918 */ /* 0x000fe20000000000 */
[----:B------:R-:W-:-:S02]  /*0810*/  LOP3.LUT R0, R95, 0x7f, RZ, 0xc0, !PT ;  /* 0x0000007f5f007812 */ /* 0x000fc400078ec0ff */
[----:B------:R-:W-:Y:S01]  /*0820*/  LOP3.LUT R22, R22, R11, RZ, 0xc0, !PT ;  /* 0x0000000b16167212 */ /* 0x000fe200078ec0ff */
[----:B01----:R-:W-:Y:S06]  /*0830*/  @!P2 BRA `(.L_x_3) ;  /* 0x000000000008a947 */ /* 0x003fec0003800000 */
[----:B--2-4-:R-:W-:Y:S01]  /*0840*/  UCGABAR_ARV ;  /* 0x00000000000079c7 */ /* 0x014fe20008000000 */
[----:B------:R-:W-:Y:S05]  /*0850*/  BRA `(.L_x_4) ;  /* 0x0000000000047947 */ /* 0x000fea0003800000 */
.L_x_3:
[----:B--2-4-:R-:W-:Y:S01]  /*0860*/  NOP ;  /* 0x0000000000007918 */ /* 0x014fe20000000000 */
.L_x_4:
[----:B------:R-:W0:Y:S01]  /*0870*/  LDC R2, c[0x0][0x65c] ;  /* 0x00019700ff027b82 */ /* 0x000e220000000800 */
[----:B------:R-:W-:Y:S02]  /*0880*/  IMAD.U32 R10, RZ, RZ, UR8 ;  /* 0x00000008ff0a7e24 */ /* 0x000fe4000f8e00ff */
[----:B------:R-:W-:Y:S01]  /*0890*/  IMAD.MOV.U32 R11, RZ, RZ, RZ ;  /* 0x000000ffff0b7224 */ /* 0x000fe200078e00ff */
[----:B0-----:R-:W-:-:S04]  /*08a0*/  ISETP.NE.AND P1, PT, R2, 0x1, PT ;  /* 0x000000010200780c */ /* 0x001fc80003f25270 */
[----:B------:R-:W-:-:S09]  /*08b0*/  P2R R5, PR, RZ, 0x2 ;  /* 0x00000002ff057803 */ /* 0x000fd20000000000 */
[----:B------:R-:W0:Y:S01]  /*08c0*/  @P1 LDC R17, c[0x0][0x10] ;  /* 0x00000400ff111b82 */ /* 0x000e220000000800 */
[----:B------:R-:W-:Y:S02]  /*08d0*/  @P1 IMAD.MOV.U32 R5, RZ, RZ, RZ ;  /* 0x000000ffff051224 */ /* 0x000fe400078e00ff */
[----:B------:R-:W-:-:S05]  /*08e0*/  @P1 IMAD.MOV.U32 R15, RZ, RZ, RZ ;  /* 0x000000ffff0f1224 */ /* 0x000fca00078e00ff */
[----:B------:R-:W1:Y:S01]  /*08f0*/  @!P1 LDC R13, c[0x0][0xc] ;  /* 0x00000300ff0d9b82 */ /* 0x000e620000000800 */
[----:B------:R-:W-:Y:S01]  /*0900*/  ULDC UR4, c[0x0][0xc] ;  /* 0x0000030000047ab9 */ /* 0x000fe20000000800 */
[----:B------:R-:W-:Y:S01]  /*0910*/  ULDC UR5, c[0x0][0x10] ;  /* 0x0000040000057ab9 */ /* 0x000fe20000000800 */
[----:B------:R-:W-:Y:S01]  /*0920*/  ULDC UR6, c[0x0][0x14] ;  /* 0x0000050000067ab9 */ /* 0x000fe20000000800 */
[----:B------:R-:W-:-:S04]  /*0930*/  UIMAD.WIDE.U32 UR4, UR4, UR5, URZ ;  /* 0x00000005040472a5 */ /* 0x000fc8000f8e003f */
[----:B------:R-:W-:Y:S02]  /*0940*/  UIMAD.WIDE.U32 UR38, UR4, UR6, URZ ;  /* 0x00000006042672a5 */ /* 0x000fe4000f8e003f */
[----:B------:R-:W-:-:S04]  /*0950*/  UIMAD UR41, UR5, UR6, URZ ;  /* 0x00000006052972a4 */ /* 0x000fc8000f8e023f */
[----:B------:R-:W-:Y:S01]  /*0960*/  UIADD3 UR41, UR39, UR41, URZ ;  /* 0x0000002927297290 */ /* 0x000fe2000fffe03f */
[----:B0-----:R-:W-:-:S04]  /*0970*/  @P1 IMAD.WIDE.U32 R16, R17, UR8, R4 ;  /* 0x0000000811101c25 */ /* 0x001fc8000f8e0004 */
[----:B------:R-:W-:Y:S02]  /*0980*/  @P1 IMAD.IADD R17, R17, 0x1, R15 ;  /* 0x0000000111111824 */ /* 0x000fe400078e020f */
[----:B-1----:R-:W-:-:S04]  /*0990*/  @!P1 IMAD.WIDE.U32 R10, R4, R13, R10 ;  /* 0x0000000d040a9225 */ /* 0x002fc800078e000a */
[----:B------:R-:W-:Y:S02]  /*09a0*/  @!P1 IMAD.MOV.U32 R16, RZ, RZ, R10 ;  /* 0x000000ffff109224 */ /* 0x000fe400078e000a */
[----:B------:R-:W-:Y:S01]  /*09b0*/  @!P1 IMAD.MOV.U32 R17, RZ, RZ, R11 ;  /* 0x000000ffff119224 */ /* 0x000fe200078e000b */
[----:B------:R-:W-:Y:S06]  /*09c0*/  @!P2 BRA `(.L_x_5) ;  /* 0x00000000000ca947 */ /* 0x000fec0003800000 */
[----:B------:R-:W-:Y:S01]  /*09d0*/  UCGABAR_WAIT ;  /* 0x0000000000007dc7 */ /* 0x000fe20008000000 */
[----:B------:R-:W-:Y:S01]  /*09e0*/  CCTL.IVALL ;  /* 0x00000000ff00798f */ /* 0x000fe20002000000 */
[----:B------:R-:W-:Y:S05]  /*09f0*/  BRA `(.L_x_6) ;  /* 0x0000000000047947 */ /* 0x000fea0003800000 */
.L_x_5:
[----:B------:R-:W-:Y:S06]  /*0a00*/  BAR.SYNC.DEFER_BLOCKING 0x0 ;  /* 0x0000000000007b1d */ /* 0x000fec0000010000 */
.L_x_6:
[----:B------:R-:W-:Y:S05]  /*0a10*/  @!P3 BRA `(.L_x_7) ;  /* 0x0000005c00c0b947 */ /* 0x000fea0003800000 */
[----:B------:R-:W-:-:S13]  /*0a20*/  ISETP.GT.U32.AND P0, PT, R8, 0x1, PT ;  /* 0x000000010800780c */ /* 0x000fda0003f04070 */
[----:B------:R-:W-:Y:S05]  /*0a30*/  @P0 EXIT ;  /* 0x000000000000094d */ /* 0x000fea0003800000 */
[----:B------:R-:W-:Y:S01]  /*0a40*/  ULDC.64 UR4, c[0x0][0x650] ;  /* 0x0001940000047ab9 */ /* 0x000fe20000000a00 */
[----:B------:R-:W-:Y:S01]  /*0a50*/  PRMT R3, RZ, 0x7610, R3 ;  /* 0x00007610ff037816 */ /* 0x000fe20000000003 */
[----:B------:R-:W-:Y:S01]  /*0a60*/  IMAD.MOV.U32 R103, RZ, RZ, -0x1 ;  /* 0xffffffffff677424 */ /* 0x000fe200078e00ff */
[----:B------:R-:W-:Y:S01]  /*0a70*/  ISETP.GE.U32.AND P0, PT, R16, UR4, PT ;  /* 0x0000000410007c0c */ /* 0x000fe2000bf06070 */
[----:B------:R-:W-:Y:S02]  /*0a80*/  IMAD.MOV.U32 R100, RZ, RZ, -0x1 ;  /* 0xffffffffff647424 */ /* 0x000fe400078e00ff */
[----:B------:R-:W-:Y:S01]  /*0a90*/  IMAD.MOV.U32 R101, RZ, RZ, -0x1 ;  /* 0xffffffffff657424 */ /* 0x000fe200078e00ff */
[----:B------:R-:W-:-:S13]  /*0aa0*/  ISETP.GE.U32.AND.EX P0, PT, R17, UR5, PT, P0 ;  /* 0x0000000511007c0c */ /* 0x000fda000bf06100 */
[----:B------:R-:W-:Y:S05]  /*0ab0*/  @P0 BRA `(.L_x_8) ;  /* 0x0000000400280947 */ /* 0x000fea0003800000 */
[----:B------:R-:W0:Y:S01]  /*0ac0*/  LDC.64 R24, c[0x0][0x628] ;  /* 0x00018a00ff187b82 */ /* 0x000e220000000a00 */
[----:B------:R-:W-:Y:S02]  /*0ad0*/  IMAD.MOV.U32 R10, RZ, RZ, R16 ;  /* 0x000000ffff0a7224 */ /* 0x000fe400078e0010 */
[----:B------:R-:W-:-:S05]  /*0ae0*/  IMAD.MOV.U32 R11, RZ, RZ, R17 ;  /* 0x000000ffff0b7224 */ /* 0x000fca00078e0011 */
[----:B------:R-:W1:Y:S08]  /*0af0*/  LDC R8, c[0x0][0x630] ;  /* 0x00018c00ff087b82 */ /* 0x000e700000000800 */
[----:B------:R-:W2:Y:S01]  /*0b00*/  LDC.64 R26, c[0x0][0x620] ;  /* 0x00018800ff1a7b82 */ /* 0x000ea20000000a00 */
[----:B0-----:R-:W-:-:S04]  /*0b10*/  ISETP.NE.U32.AND P0, PT, R24, RZ, PT ;  /* 0x000000ff1800720c */ /* 0x001fc80003f05070 */
[----:B------:R-:W-:-:S13]  /*0b20*/  ISETP.NE.AND.EX P0, PT, R25, RZ, PT, P0 ;  /* 0x000000ff1900720c */ /* 0x000fda0003f05300 */
[----:B-12---:R-:W-:Y:S05]  /*0b30*/  @!P0 BRA `(.L_x_9) ;  /* 0x0000000000288947 */ /* 0x006fea0003800000 */
[----:B------:R-:W0:Y:S02]  /*0b40*/  LDC R3, c[0x0][0x634] ;  /* 0x00018d00ff037b82 */ /* 0x000e240000000800 */
[----:B0-----:R-:W-:-:S05]  /*0b50*/  IADD3 R3, P0, R16, R3, RZ ;  /* 0x0000000310037210 */ /* 0x001fca0007f1e0ff */
[----:B------:R-:W-:-:S04]  /*0b60*/  IMAD.X R21, RZ, RZ, R17, P0 ;  /* 0x000000ffff157224 */ /* 0x000fc800000e0611 */
[----:B------:R-:W-:-:S04]  /*0b70*/  IMAD.WIDE.U32 R10, R21, R24, RZ ;  /* 0x00000018150a7225 */ /* 0x000fc800078e00ff */
[----:B------:R-:W-:-:S04]  /*0b80*/  IMAD.WIDE.U32 R12, P0, R3, R25, R10 ;  /* 0x00000019030c7225 */ /* 0x000fc8000780000a */
[----:B------:R-:W-:-:S04]  /*0b90*/  IMAD.WIDE.U32 R10, R3, R24, RZ ;  /* 0x00000018030a7225 */ /* 0x000fc800078e00ff */
[----:B------:R-:W-:Y:S01]  /*0ba0*/  IMAD.X R15, RZ, RZ, RZ, P0 ;  /* 0x000000ffff0f7224 */ /* 0x000fe200000e06ff */
[----:B------:R-:W-:Y:S01]  /*0bb0*/  IADD3 RZ, P0, R11, R12, RZ ;  /* 0x0000000c0bff7210 */ /* 0x000fe20007f1e0ff */
[----:B------:R-:W-:-:S04]  /*0bc0*/  IMAD.MOV.U32 R14, RZ, RZ, R13 ;  /* 0x000000ffff0e7224 */ /* 0x000fc800078e000d */
[----:B------:R-:W-:-:S08]  /*0bd0*/  IMAD.WIDE.U32.X R10, R21, R25, R14, P0 ;  /* 0x00000019150a7225 */ /* 0x000fd000000e040e */
.L_x_9:
[----:B------:R-:W0:Y:S01]  /*0be0*/  LDC.64 R30, c[0x0][0x640] ;  /* 0x00019000ff1e7b82 */ /* 0x000e220000000a00 */
[-CC-:B------:R-:W-:Y:S01]  /*0bf0*/  SHF.R.U64 R101, R10, R8.reuse, R11.reuse ;  /* 0x000000080a657219 */ /* 0x180fe2000000120b */
[----:B------:R-:W-:Y:S01]  /*0c00*/  IMAD R29, R9, R23, R4 ;  /* 0x00000017091d7224 */ /* 0x000fe200078e0204 */
[----:B------:R-:W-:Y:S01]  /*0c10*/  SHF.R.U32.HI R3, RZ, R8, R11 ;  /* 0x00000008ff037219 */ /* 0x000fe2000001160b */
[----:B------:R-:W-:Y:S01]  /*0c20*/  IMAD.MOV.U32 R23, RZ, RZ, 0x1 ;  /* 0x00000001ff177424 */ /* 0x000fe200078e00ff */
[----:B------:R-:W-:-:S03]  /*0c30*/  IADD3 R5, P0, RZ, -R101, RZ ;  /* 0x80000065ff057210 */ /* 0x000fc60007f1e0ff */
[----:B------:R-:W1:Y:S02]  /*0c40*/  LDC R12, c[0x0][0x618] ;  /* 0x00018600ff0c7b82 */ /* 0x000e640000000800 */
[----:B------:R-:W-:Y:S02]  /*0c50*/  IMAD.X R3, RZ, RZ, ~R3, P0 ;  /* 0x000000ffff037224 */ /* 0x000fe400000e0e03 */
[----:B------:R-:W-:-:S04]  /*0c60*/  IMAD.WIDE.U32 R10, R5, R26, R16 ;  /* 0x0000001a050a7225 */ /* 0x000fc800078e0010 */
[----:B------:R-:W2:Y:S01]  /*0c70*/  LDC R20, c[0x0][0x608] ;  /* 0x00018200ff147b82 */ /* 0x000ea20000000800 */
[----:B------:R-:W-:Y:S02]  /*0c80*/  IMAD R8, R3, R26, RZ ;  /* 0x0000001a03087224 */ /* 0x000fe400078e02ff */
[----:B------:R-:W-:Y:S02]  /*0c90*/  IMAD.MOV.U32 R3, RZ, RZ, -0x1 ;  /* 0xffffffffff037424 */ /* 0x000fe400078e00ff */
[----:B------:R-:W-:-:S03]  /*0ca0*/  IMAD R5, R5, R27, R8 ;  /* 0x0000001b05057224 */ /* 0x000fc600078e0208 */
[----:B------:R-:W3:Y:S01]  /*0cb0*/  LDC R28, c[0x0][0x658] ;  /* 0x00019600ff1c7b82 */ /* 0x000ee20000000800 */
[----:B------:R-:W-:Y:S01]  /*0cc0*/  IMAD.IADD R5, R11, 0x1, R5 ;  /* 0x000000010b057824 */ /* 0x000fe200078e0205 */
[----:B0-----:R-:W-:-:S04]  /*0cd0*/  ISETP.NE.U32.AND P0, PT, R30, RZ, PT ;  /* 0x000000ff1e00720c */ /* 0x001fc80003f05070 */
[----:B------:R-:W-:Y:S02]  /*0ce0*/  ISETP.NE.AND.EX P0, PT, R31, RZ, PT, P0 ;  /* 0x000000ff1f00720c */ /* 0x000fe40003f05300 */
[----:B------:R-:W0:Y:S01]  /*0cf0*/  LDC R24, c[0x0][0x600] ;  /* 0x00018000ff187b82 */ /* 0x000e220000000800 */
[-CC-:B-1----:R-:W-:Y:S02]  /*0d00*/  SHF.R.U64 R14, R10, R12.reuse, R5.reuse ;  /* 0x0000000c0a0e7219 */ /* 0x182fe40000001205 */
[----:B------:R-:W-:-:S05]  /*0d10*/  SHF.R.U32.HI R5, RZ, R12, R5 ;  /* 0x0000000cff057219 */ /* 0x000fca0000011605 */
[----:B------:R-:W1:Y:S01]  /*0d20*/  LDC R15, c[0x0][0x648] ;  /* 0x00019200ff0f7b82 */ /* 0x000e620000000800 */
[-CC-:B--2---:R-:W-:Y:S02]  /*0d30*/  SHF.R.U64 R27, R14, R20.reuse, R5.reuse ;  /* 0x000000140e1b7219 */ /* 0x184fe40000001205 */
[----:B------:R-:W-:-:S05]  /*0d40*/  SHF.R.U32.HI R5, RZ, R20, R5 ;  /* 0x00000014ff057219 */ /* 0x000fca0000011605 */
[----:B------:R-:W2:Y:S01]  /*0d50*/  LDC R21, c[0x0][0x638] ;  /* 0x00018e00ff157b82 */ /* 0x000ea20000000800 */
[-CC-:B---3--:R-:W-:Y:S02]  /*0d60*/  SHF.R.U64 R20, R27, R28.reuse, R5.reuse ;  /* 0x0000001c1b147219 */ /* 0x188fe40000001205 */
[-C--:B------:R-:W-:Y:S02]  /*0d70*/  SHF.L.U32 R3, R3, R28.reuse, RZ ;  /* 0x0000001c03037219 */ /* 0x080fe400000006ff */
[----:B------:R-:W-:Y:S01]  /*0d80*/  SHF.R.U32.HI R5, RZ, R28, R5 ;  /* 0x0000001cff057219 */ /* 0x000fe20000011605 */
[----:B------:R-:W-:Y:S01]  /*0d90*/  IMAD.MOV.U32 R4, RZ, RZ, R20 ;  /* 0x000000ffff047224 */ /* 0x000fe200078e0014 */
[----:B------:R-:W-:Y:S01]  /*0da0*/  LOP3.LUT R12, RZ, R3, RZ, 0x33, !PT ;  /* 0x00000003ff0c7212 */ /* 0x000fe200078e33ff */
[----:B------:R-:W3:Y:S01]  /*0db0*/  LDC R25, c[0x0][0x610] ;  /* 0x00018400ff197b82 */ /* 0x000ee20000000800 */
[----:B------:R-:W-:Y:S05]  /*0dc0*/  @!P0 BRA `(.L_x_10) ;  /* 0x0000000000288947 */ /* 0x000fea0003800000 */
[----:B------:R-:W4:Y:S02]  /*0dd0*/  LDC R3, c[0x0][0x64c] ;  /* 0x00019300ff037b82 */ /* 0x000f240000000800 */
[----:B----4-:R-:W-:-:S05]  /*0de0*/  IADD3 R3, P0, R20, R3, RZ ;  /* 0x0000000314037210 */ /* 0x010fca0007f1e0ff */
        /* <DEDUP_REMOVED lines=8> */
.L_x_10:
[----:B-1----:R-:W-:Y:S01]  /*0e70*/  SHF.R.U64 R4, R4, R15, R5 ;  /* 0x0000000f04047219 */ /* 0x002fe20000001205 */
[----:B0-----:R-:W-:Y:S01]  /*0e80*/  VIADD R5, R24, 0xffffffff ;  /* 0xffffffff18057836 */ /* 0x001fe20000000000 */
[----:B------:R-:W-:Y:S02]  /*0e90*/  SHF.L.U32 R3, R23, R28, RZ ;  /* 0x0000001c17037219 */ /* 0x000fe400000006ff */
[----:B------:R-:W-:Y:S01]  /*0ea0*/  LOP3.LUT R12, R27, R12, RZ, 0xc0, !PT ;  /* 0x0000000c1b0c7212 */ /* 0x000fe200078ec0ff */
[----:B------:R-:W-:Y:S01]  /*0eb0*/  IMAD.MOV R8, RZ, RZ, -R4 ;  /* 0x000000ffff087224 */ /* 0x000fe200078e0a04 */
[----:B------:R-:W-:Y:S02]  /*0ec0*/  SEL R6, R6, R29, !P1 ;  /* 0x0000001d06067207 */ /* 0x000fe40004800000 */
[----:B------:R-:W-:Y:S01]  /*0ed0*/  LOP3.LUT R5, R14, R5, RZ, 0xc0, !PT ;  /* 0x000000050e057212 */ /* 0x000fe200078ec0ff */
[----:B------:R-:W-:Y:S02]  /*0ee0*/  IMAD R9, R3, R4, R12 ;  /* 0x0000000403097224 */ /* 0x000fe400078e020c */
[----:B--2---:R-:W-:-:S02]  /*0ef0*/  IMAD R3, R8, R21, R20 ;  /* 0x0000001508037224 */ /* 0x004fc400078e0214 */
[----:B---3--:R-:W-:Y:S02]  /*0f00*/  IMAD R6, R9, R25, R6 ;  /* 0x0000001909067224 */ /* 0x008fe400078e0206 */
[----:B------:R-:W-:Y:S02]  /*0f10*/  IMAD R103, R3, R24, R5 ;  /* 0x0000001803677224 */ /* 0x000fe400078e0205 */
[----:B------:R-:W-:-:S03]  /*0f20*/  IMAD.MOV.U32 R4, RZ, RZ, 0x1 ;  /* 0x00000001ff047424 */ /* 0x000fc600078e00ff */
[----:B------:R-:W-:Y:S02]  /*0f30*/  SEL R100, R103, R6, !P1 ;  /* 0x0000000667647207 */ /* 0x000fe40004800000 */
[----:B------:R-:W-:Y:S02]  /*0f40*/  PRMT R3, R4, 0x7610, R3 ;  /* 0x0000761004037816 */ /* 0x000fe40000000003 */
[----:B------:R-:W-:-:S07]  /*0f50*/  SEL R103, R6, R103, !P1 ;  /* 0x0000006706677207 */ /* 0x000fce0004800000 */
.L_x_8:
[----:B------:R-:W-:-:S08]  /*0f60*/  NOP ;  /* 0x0000000000007918 */ /* 0x000fd00000000000 */
[----:B------:R-:W0:Y:S02]  /*0f70*/  USETMAXREG.TRY_ALLOC.CTAPOOL UP0, 0xe8 ;  /* 0x000000e8000079c8 */ /* 0x000e240008000600 */
[----:B0-----:R-:W-:-:S13]  /*0f80*/  PLOP3.LUT P0, PT, PT, PT, UP0, 0x80, 0x0 ;  /* 0x000000000000781c */ /* 0x001fda0003f0f008 */
[----:B------:R-:W-:Y:S05]  /*0f90*/  @!P0 BRA `(.L_x_8) ;  /* 0xfffffffc00f08947 */ /* 0x000fea000383ffff */
[----:B------:R-:W-:Y:S01]  /*0fa0*/  ULDC.64 UR4, c[0x0][0x598] ;  /* 0x0001660000047ab9 */ /* 0x000fe20000000a00 */
[----:B------:R-:W-:Y:S01]  /*0fb0*/  ULDC.64 UR36, c[0x0][0x208] ;  /* 0x0000820000247ab9 */ /* 0x000fe20000000a00 */
[----:B------:R-:W-:-:S04]  /*0fc0*/  ISETP.NE.U32.AND P0, PT, RZ, UR4, PT ;  /* 0x00000004ff007c0c */ /* 0x000fc8000bf05070 */
[----:B------:R-:W-:-:S13]  /*0fd0*/  ISETP.NE.AND.EX P0, PT, RZ, UR5, PT, P0 ;  /* 0x00000005ff007c0c */ /* 0x000fda000bf05300 */
[----:B------:R-:W-:Y:S05]  /*0fe0*/  @!P0 BRA `(.L_x_11) ;  /* 0x00000000001c8947 */ /* 0x000fea0003800000 */
[----:B------:R-:W0:Y:S02]  /*0ff0*/  LDC.64 R4, c[0x0][0x598] ;  /* 0x00016600ff047b82 */ /* 0x000e240000000a00 */
[----:B0-----:R-:W2:Y:S02]  /*1000*/  LDG.E.64 R4, desc[UR36][R4.64] ;  /* 0x0000002404047981 */ /* 0x001ea4000c1e1b00 */
[----:B--2---:R-:W-:-:S04]  /*1010*/  ISETP.NE.U32.AND P0, PT, R4, RZ, PT ;  /* 0x000000ff0400720c */ /* 0x004fc80003f05070 */
[----:B------:R-:W-:-:S13]  /*1020*/  ISETP.NE.AND.EX P0, PT, R5, RZ, PT, P0 ;  /* 0x000000ff0500720c */ /* 0x000fda0003f05300 */
[----:B------:R-:W-:Y:S05]  /*1030*/  @!P0 BRA `(.L_x_11) ;  /* 0x0000000000088947 */ /* 0x000fea0003800000 */
[----:B------:R0:W5:Y:S01]  /*1040*/  LD.E R23, desc[UR36][R4.64] ;  /* 0x0000002404177980 */ /* 0x000162000c101900 */
[----:B------:R-:W-:Y:S05]  /*1050*/  BRA `(.L_x_12) ;  /* 0x0000000000247947 */ /* 0x000fea0003800000 */
.L_x_11:
[----:B------:R-:W-:Y:S02]  /*1060*/  ULDC.64 UR4, c[0x0][0x588] ;  /* 0x0001620000047ab9 */ /* 0x000fe40000000a00 */
[----:B------:R-:W-:-:S04]  /*1070*/  ISETP.NE.U32.AND P0, PT, RZ, UR4, PT ;  /* 0x00000004ff007c0c */ /* 0x000fc8000bf05070 */
[----:B------:R-:W-:-:S13]  /*1080*/  ISETP.NE.AND.EX P0, PT, RZ, UR5, PT, P0 ;  /* 0x00000005ff007c0c */ /* 0x000fda000bf05300 */
[----:B------:R-:W-:Y:S05]  /*1090*/  @!P0 BRA `(.L_x_13) ;  /* 0x00000000000c8947 */ /* 0x000fea0003800000 */
[----:B------:R-:W0:Y:S02]  /*10a0*/  LDC.64 R4, c[0x0][0x588] ;  /* 0x00016200ff047b82 */ /* 0x000e240000000a00 */
[----:B0-----:R1:W5:Y:S01]  /*10b0*/  LDG.E R23, desc[UR36][R4.64] ;  /* 0x0000002404177981 */ /* 0x001362000c1e1900 */
[----:B------:R-:W-:Y:S05]  /*10c0*/  BRA `(.L_x_12) ;  /* 0x0000000000087947 */ /* 0x000fea0003800000 */
.L_x_13:
[----:B------:R-:W-:Y:S02]  /*10d0*/  ULDC UR4, c[0x0][0x580] ;  /* 0x0001600000047ab9 */ /* 0x000fe40000000800 */
[----:B------:R-:W-:-:S07]  /*10e0*/  IMAD.U32 R23, RZ, RZ, UR4 ;  /* 0x00000004ff177e24 */ /* 0x000fce000f8e00ff */
.L_x_12:
[----:B------:R-:W-:Y:S02]  /*10f0*/  ULDC.64 UR4, c[0x0][0x5a0] ;  /* 0x0001680000047ab9 */ /* 0x000fe40000000a00 */
[----:B------:R-:W-:-:S04]  /*1100*/  ISETP.NE.U32.AND P0, PT, RZ, UR4, PT ;  /* 0x00000004ff007c0c */ /* 0x000fc8000bf05070 */
[----:B------:R-:W-:-:S13]  /*1110*/  ISETP.NE.AND.EX P0, PT, RZ, UR5, PT, P0 ;  /* 0x00000005ff007c0c */ /* 0x000fda000bf05300 */
[----:B------:R-:W-:Y:S05]  /*1120*/  @!P0 BRA `(.L_x_14) ;  /* 0x00000000001c8947 */ /* 0x000fea0003800000 */
[----:B01----:R-:W0:Y:S02]  /*1130*/  LDC.64 R4, c[0x0][0x5a0] ;  /* 0x00016800ff047b82 */ /* 0x003e240000000a00 */
[----:B0-----:R-:W2:Y:S02]  /*1140*/  LDG.E.64 R4, desc[UR36][R4.64] ;  /* 0x0000002404047981 */ /* 0x001ea4000c1e1b00 */
[----:B--2---:R-:W-:-:S04]  /*1150*/  ISETP.NE.U32.AND P0, PT, R4, RZ, PT ;  /* 0x000000ff0400720c */ /* 0x004fc80003f05070 */
[----:B------:R-:W-:-:S13]  /*1160*/  ISETP.NE.AND.EX P0, PT, R5, RZ, PT, P0 ;  /* 0x000000ff0500720c */ /* 0x000fda0003f05300 */
[----:B------:R-:W-:Y:S05]  /*1170*/  @!P0 BRA `(.L_x_14) ;  /* 0x0000000000088947 */ /* 0x000fea0003800000 */
[----:B------:R0:W5:Y:S01]  /*1180*/  LD.E R90, desc[UR36][R4.64] ;  /* 0x00000024045a7980 */ /* 0x000162000c101900 */
[----:B------:R-:W-:Y:S05]  /*1190*/  BRA `(.L_x_15) ;  /* 0x0000000000247947 */ /* 0x000fea0003800000 */
.L_x_14:
[----:B------:R-:W-:Y:S02]  /*11a0*/  ULDC.64 UR4, c[0x0][0x590] ;  /* 0x0001640000047ab9 */ /* 0x000fe40000000a00 */
[----:B------:R-:W-:-:S04]  /*11b0*/  ISETP.NE.U32.AND P0, PT, RZ, UR4, PT ;  /* 0x00000004ff007c0c */ /* 0x000fc8000bf05070 */
[----:B------:R-:W-:-:S13]  /*11c0*/  ISETP.NE.AND.EX P0, PT, RZ, UR5, PT, P0 ;  /* 0x00000005ff007c0c */ /* 0x000fda000bf05300 */
[----:B------:R-:W-:Y:S05]  /*11d0*/  @!P0 BRA `(.L_x_16) ;  /* 0x00000000000c8947 */ /* 0x000fea0003800000 */
[----:B------:R-:W2:Y:S02]  /*11e0*/  LDC.64 R90, c[0x0][0x590] ;  /* 0x00016400ff5a7b82 */ /* 0x000ea40000000a00 */
[----:B--2---:R2:W5:Y:S01]  /*11f0*/  LDG.E R90, desc[UR36][R90.64] ;  /* 0x000000245a5a7981 */ /* 0x004562000c1e1900 */
[----:B------:R-:W-:Y:S05]  /*1200*/  BRA `(.L_x_15) ;  /* 0x0000000000087947 */ /* 0x000fea0003800000 */
.L_x_16:
[----:B------:R-:W-:Y:S02]  /*1210*/  ULDC UR4, c[0x0][0x584] ;  /* 0x0001610000047ab9 */ /* 0x000fe40000000800 */
[----:B------:R-:W-:-:S07]  /*1220*/  IMAD.U32 R90, RZ, RZ, UR4 ;  /* 0x00000004ff5a7e24 */ /* 0x000fce000f8e00ff */
.L_x_15:
[----:B------:R-:W-:-:S13]  /*1230*/  LOP3.LUT P0, RZ, R3, 0xff, RZ, 0xc0, !PT ;  /* 0x000000ff03ff7812 */ /* 0x000fda000780c0ff */
[----:B------:R-:W-:Y:S05]  /*1240*/  @!P0 EXIT ;  /* 0x000000000000894d */ /* 0x000fea0003800000 */
[----:B------:R-:W3:Y:S01]  /*1250*/  LDC R93, c[0x0][0x658] ;  /* 0x00019600ff5d7b82 */ /* 0x000ee20000000800 */
[----:B------:R-:W-:Y:S01]  /*1260*/  LOP3.LUT R7, R7, 0x1, RZ, 0xc0, !PT ;  /* 0x0000000107077812 */ /* 0x000fe200078ec0ff */
[----:B------:R-:W-:Y:S01]  /*1270*/  ULDC.64 UR6, c[0x0][0x288] ;  /* 0x0000a20000067ab9 */ /* 0x000fe20000000a00 */
[----:B------:R-:W-:Y:S01]  /*1280*/  SHF.R.U32.HI R3, RZ, 0x2, R95 ;  /* 0x00000002ff037819 */ /* 0x000fe2000001165f */
[----:B------:R-:W-:Y:S01]  /*1290*/  UIADD3 UR4, UR7, 0x3f, URZ ;  /* 0x0000003f07047890 */ /* 0x000fe2000fffe03f */
[----:B------:R-:W-:Y:S01]  /*12a0*/  SHF.R.U32.HI R0, RZ, 0x1, R0 ;  /* 0x00000001ff007819 */ /* 0x000fe20000011600 */
[----:B------:R-:W-:Y:S01]  /*12b0*/  IMAD.SHL.U32 R88, R7, 0x40, RZ ;  /* 0x0000004007587824 */ /* 0x000fe200078e00ff */
[----:B------:R-:W-:Y:S01]  /*12c0*/  LOP3.LUT R3, R3, 0x7, RZ, 0xc0, !PT ;  /* 0x0000000703037812 */ /* 0x000fe200078ec0ff */
[----:B------:R-:W4:Y:S01]  /*12d0*/  LDC.64 R8, c[0x0][0x5c8] ;  /* 0x00017200ff087b82 */ /* 0x000f220000000a00 */
[----:B------:R-:W-:Y:S01]  /*12e0*/  USHF.R.S32.HI UR5, URZ, 0x1f, UR4 ;  /* 0x0000001f3f057899 */ /* 0x000fe20008011404 */
[----:B------:R-:W-:Y:S01]  /*12f0*/  LOP3.LUT R0, R0, 0x30, RZ, 0xc0, !PT ;  /* 0x0000003000007812 */ /* 0x000fe200078ec0ff */
[----:B------:R-:W-:Y:S01]  /*1300*/  IMAD.MOV.U32 R6, RZ, RZ, 0x1 ;  /* 0x00000001ff067424 */ /* 0x000fe200078e00ff */
[--C-:B------:R-:W-:Y:S01]  /*1310*/  LOP3.LUT R88, R88, 0x40, R3.reuse, 0xe2, !PT ;  /* 0x0000004058587812 */ /* 0x100fe200078ee203 */
[----:B------:R-:W-:Y:S01]  /*1320*/  ULEA.HI UR5, UR5, UR4, URZ, 0x6 ;  /* 0x0000000405057291 */ /* 0x000fe2000f8f303f */
[-C--:B01----:R-:W-:Y:S01]  /*1330*/  IADD3 R4, RZ, -R0.reuse, -R3 ;  /* 0x80000000ff047210 */ /* 0x083fe20007ffe803 */
[----:B------:R-:W-:Y:S01]  /*1340*/  IMAD.U32 R5, RZ, RZ, UR6 ;  /* 0x00000006ff057e24 */ /* 0x000fe2000f8e00ff */
[----:B------:R-:W0:Y:S01]  /*1350*/  LDC R97, c[0x0][0x600] ;  /* 0x00018000ff617b82 */ /* 0x000e220000000800 */
[----:B------:R-:W-:Y:S01]  /*1360*/  LOP3.LUT R88, R88, R0, RZ, 0xfc, !PT ;  /* 0x0000000058587212 */ /* 0x000fe200078efcff */
[----:B------:R-:W-:Y:S01]  /*1370*/  IMAD.MOV.U32 R0, RZ, RZ, -0x1 ;  /* 0xffffffffff007424 */ /* 0x000fe200078e00ff */
[----:B------:R-:W-:Y:S01]  /*1380*/  USHF.R.S32.HI UR43, URZ, 0x6, UR5 ;  /* 0x000000063f2b7899 */ /* 0x000fe20008011405 */
[----:B------:R-:W-:Y:S01]  /*1390*/  LOP3.LUT R94, R95, 0x3, RZ, 0xc0, !PT ;  /* 0x000000035f5e7812 */ /* 0x000fe200078ec0ff */
[----:B------:R-:W-:Y:S01]  /*13a0*/  IMAD R4, R7, -0x40, R4 ;  /* 0xffffffc007047824 */ /* 0x000fe200078e0204 */
[C---:B------:R-:W-:Y:S01]  /*13b0*/  LOP3.LUT R96, R95.reuse, 0x80, RZ, 0xc0, !PT ;  /* 0x000000805f607812 */ /* 0x040fe200078ec0ff */
[----:B------:R-:W-:Y:S01]  /*13c0*/  UISETP.LT.AND UP0, UPT, UR43, 0x1, UPT ;  /* 0x000000012b00788c */ /* 0x000fe2000bf01270 */
[-C--:B---3--:R-:W-:Y:S01]  /*13d0*/  SHF.L.U32 R0, R0, R93.reuse, RZ ;  /* 0x0000005d00007219 */ /* 0x088fe200000006ff */
[----:B------:R-:W-:Y:S01]  /*13e0*/  ULDC UR4, c[0x0][0x284] ;  /* 0x0000a10000047ab9 */ /* 0x000fe20000000800 */
[----:B------:R-:W-:Y:S01]  /*13f0*/  IMAD R94, R94, -0x2, R5 ;  /* 0xfffffffe5e5e7824 */ /* 0x000fe200078e0205 */
[----:B------:R-:W-:Y:S01]  /*1400*/  USEL UR44, UR43, 0x1, UP0 ;  /* 0x000000012b2c7887 */ /* 0x000fe20008000000 */
[----:B------:R-:W-:Y:S01]  /*1410*/  SHF.L.U32 R93, R6, R93, RZ ;  /* 0x0000005d065d7219 */ /* 0x000fe200000006ff */
[----:B------:R-:W-:Y:S01]  /*1420*/  IMAD.SHL.U32 R95, R95, 0x2, RZ ;  /* 0x000000025f5f7824 */ /* 0x000fe200078e00ff */
[----:B------:R-:W-:Y:S01]  /*1430*/  LOP3.LUT R102, R18, 0x1, RZ, 0xfc, !PT ;  /* 0x0000000112667812 */ /* 0x000fe200078efcff */
[----:B------:R-:W-:Y:S01]  /*1440*/  VIADD R99, R4, UR4 ;  /* 0x0000000404637c36 */ /* 0x000fe20008000000 */
[C---:B----4-:R-:W-:Y:S01]  /*1450*/  SHF.L.U64.HI R92, R8.reuse, 0x3, R9 ;  /* 0x00000003085c7819 */ /* 0x050fe20000010209 */
[----:B--2---:R-:W-:Y:S01]  /*1460*/  IMAD.SHL.U32 R91, R8, 0x8, RZ ;  /* 0x00000008085b7824 */ /* 0x004fe200078e00ff */
[----:B------:R-:W-:Y:S01]  /*1470*/  SHF.R.U32.HI R96, RZ, 0x7, R96 ;  /* 0x00000007ff607819 */ /* 0x000fe20000011660 */
[----:B------:R-:W-:Y:S01]  /*1480*/  IMAD.MOV.U32 R89, RZ, RZ, RZ ;  /* 0x000000ffff597224 */ /* 0x000fe200078e00ff */
[----:B------:R-:W-:Y:S01]  /*1490*/  LOP3.LUT R98, RZ, R0, RZ, 0x33, !PT ;  /* 0x00000000ff627212 */ /* 0x000fe200078e33ff */
[----:B------:R-:W-:Y:S01]  /*14a0*/  UIADD3 UR44, UR43, -UR44, URZ ;  /* 0x8000002c2b2c7290 */ /* 0x000fe2000fffe03f */
[----:B------:R-:W-:Y:S01]  /*14b0*/  UMOV UR40, URZ ;  /* 0x0000003f00287c82 */ /* 0x000fe20008000000 */
[----:B0-----:R-:W-:Y:S01]  /*14c0*/  VIADD R97, R97, 0xffffffff ;  /* 0xffffffff61617836 */ /* 0x001fe20000000000 */
[----:B------:R-:W-:-:S09]  /*14d0*/  UMOV UR42, URZ ;  /* 0x0000003f002a7c82 */ /* 0x000fd20008000000 */
.L_x_164:
[----:B0-----:R-:W0:Y:S01]  /*14e0*/  SHFL.IDX PT, R0, R96, RZ, 0x1f ;  /* 0x00001fff60007589 */ /* 0x001e2200000e0000 */
[----:B-1----:R-:W1:Y:S01]  /*14f0*/  S2UR UR7, SR_CgaCtaId ;  /* 0x00000000000779c3 */ /* 0x002e620000008800 */
[----:B------:R-:W-:Y:S01]  /*1500*/  UMOV UR6, 0x400 ;  /* 0x0000040000067882 */ /* 0x000fe20000000000 */
[----:B0-----:R-:W-:Y:S01]  /*1510*/  R2UR UR4, R0 ;  /* 0x00000000000472ca */ /* 0x001fe200000e0000 */
[----:B-1----:R-:W-:-:S12]  /*1520*/  ULEA UR6, UR7, UR6, 0x18 ;  /* 0x0000000607067291 */ /* 0x002fd8000f8ec03f */
[----:B------:R-:W-:-:S04]  /*1530*/  ULEA.HI UR5, UR4, UR4, URZ, 0x1 ;  /* 0x0000000404057291 */ /* 0x000fc8000f8f083f */
[----:B------:R-:W-:-:S04]  /*1540*/  ULOP3.LUT UR5, UR5, 0x7fffe, URZ, 0xc0, !UPT ;  /* 0x0007fffe05057892 */ /* 0x000fc8000f8ec03f */
[----:B------:R-:W-:-:S03]  /*1550*/  UIADD3 UR5, UR4, -UR5, URZ ;  /* 0x8000000504057290 */ /* 0x000fc6000fffe03f */
[----:B------:R-:W-:Y:S01]  /*1560*/  ULDC UR4, c[0x0][0x28c] ;  /* 0x0000a30000047ab9 */ /* 0x000fe20000000800 */
[----:B------:R-:W-:Y:S01]  /*1570*/  ULEA UR5, UR5, UR6, 0xd ;  /* 0x0000000605057291 */ /* 0x000fe2000f8e683f */
[----:B------:R-:W-:-:S03]  /*1580*/  ISETP.LT.AND P0, PT, RZ, UR4, PT ;  /* 0x00000004ff007c0c */ /* 0x000fc6000bf01270 */
[----:B------:R-:W-:-:S04]  /*1590*/  UIADD3 UR5, UR5, 0x180, URZ ;  /* 0x0000018005057890 */ /* 0x000fc8000fffe03f */
[----:B------:R-:W-:-:S04]  /*15a0*/  USHF.R.U32.HI UR5, URZ, 0x4, UR5 ;  /* 0x000000043f057899 */ /* 0x000fc80008011605 */
[----:B------:R-:W-:Y:S02]  /*15b0*/  ULOP3.LUT UR45, UR5, 0x3fff, URZ, 0xc0, !UPT ;  /* 0x00003fff052d7892 */ /* 0x000fe4000f8ec03f */
[----:B--2345:R-:W-:Y:S10]  /*15c0*/  @P0 BRA `(.L_x_17) ;  /* 0x0000000000400947 */ /* 0x03cff40003800000 */
[----:B------:R-:W-:Y:S01]  /*15d0*/  MOV R0, 0x0 ;  /* 0x0000000000007802 */ /* 0x000fe20000000f00 */
[----:B------:R-:W-:Y:S01]  /*15e0*/  ULDC.64 UR4, c[0x4][0x68] ;  /* 0x01001a0000047ab9 */ /* 0x000fe20000000a00 */
[----:B------:R-:W-:Y:S01]  /*15f0*/  ULDC.64 UR6, c[0x4][0x8] ;  /* 0x0100020000067ab9 */ /* 0x000fe20000000a00 */
[----:B------:R-:W-:Y:S01]  /*1600*/  IMAD.U32 R4, RZ, RZ, UR4 ;  /* 0x00000004ff047e24 */ /* 0x000fe2000f8e00ff */
[----:B------:R0:W1:Y:S01]  /*1610*/  LDC.64 R14, c[0x4][R0] ;  /* 0x01000000000e7b82 */ /* 0x0000620000000a00 */
[----:B------:R-:W-:Y:S01]  /*1620*/  IMAD.U32 R5, RZ, RZ, UR5 ;  /* 0x00000005ff057e24 */ /* 0x000fe2000f8e00ff */
[----:B------:R-:W-:Y:S01]  /*1630*/  ULDC.64 UR4, c[0x4][0x70] ;  /* 0x01001c0000047ab9 */ /* 0x000fe20000000a00 */
[----:B------:R-:W-:Y:S02]  /*1640*/  IMAD.U32 R10, RZ, RZ, UR6 ;  /* 0x00000006ff0a7e24 */ /* 0x000fe4000f8e00ff */
[----:B------:R-:W-:Y:S02]  /*1650*/  IMAD.U32 R6, RZ, RZ, UR4 ;  /* 0x00000004ff067e24 */ /* 0x000fe4000f8e00ff */
[----:B------:R-:W-:-:S02]  /*1660*/  IMAD.U32 R7, RZ, RZ, UR5 ;  /* 0x00000005ff077e24 */ /* 0x000fc4000f8e00ff */
[----:B------:R-:W-:Y:S02]  /*1670*/  IMAD.U32 R11, RZ, RZ, UR7 ;  /* 0x00000007ff0b7e24 */ /* 0x000fe4000f8e00ff */
[----:B------:R-:W-:Y:S02]  /*1680*/  IMAD.MOV.U32 R8, RZ, RZ, 0x1e1 ;  /* 0x000001e1ff087424 */ /* 0x000fe400078e00ff */
[----:B------:R-:W-:Y:S02]  /*1690*/  IMAD.MOV.U32 R12, RZ, RZ, 0x1 ;  /* 0x00000001ff0c7424 */ /* 0x000fe400078e00ff */
[----:B0-----:R-:W-:-:S07]  /*16a0*/  IMAD.MOV.U32 R13, RZ, RZ, RZ ;  /* 0x000000ffff0d7224 */ /* 0x001fce00078e00ff */
[----:B------:R-:W-:-:S07]  /*16b0*/  LEPC R20, `(.L_x_17) ;  /* 0x000000001014794e */ /* 0x000fce0000000000 */
[----:B-1---5:R-:W-:Y:S05]  /*16c0*/  CALL.ABS.NOINC R14 ;  /* 0x000000000e007343 */ /* 0x022fea0003c00000 */
.L_x_17:
[----:B------:R-:W-:-:S13]  /*16d0*/  ISETP.NE.AND P0, PT, R102, 0x3, PT ;  /* 0x000000036600780c */ /* 0x000fda0003f05270 */
[----:B------:R-:W-:Y:S05]  /*16e0*/  @!P0 BRA `(.L_x_18) ;  /* 0x0000000000048947 */ /* 0x000fea0003800000 */
[----:B------:R-:W-:Y:S01]  /*16f0*/  BPT.TRAP 0x1 ;  /* 0x000000040000795c */ /* 0x000fe20000300000 */
.L_x_18:
[----:B------:R-:W0:Y:S01]  /*1700*/  S2UR UR5, SR_CgaCtaId ;  /* 0x00000000000579c3 */ /* 0x000e220000008800 */
[----:B------:R-:W-:Y:S01]  /*1710*/  UMOV UR4, 0x400 ;  /* 0x0000040000047882 */ /* 0x000fe20000000000 */
[----:B------:R-:W-:Y:S02]  /*1720*/  IMAD.U32 R0, RZ, RZ, UR40 ;  /* 0x00000028ff007e24 */ /* 0x000fe4000f8e00ff */
[----:B------:R-:W-:-:S03]  /*1730*/  IMAD.U32 R3, RZ, RZ, UR42 ;  /* 0x0000002aff037e24 */ /* 0x000fc6000f8e00ff */
[----:B------:R-:W-:Y:S01]  /*1740*/  SHF.L.U32 R0, R0, 0x1f, RZ ;  /* 0x0000001f00007819 */ /* 0x000fe200000006ff */
[----:B0-----:R-:W-:-:S06]  /*1750*/  ULEA UR4, UR5, UR4, 0x18 ;  /* 0x0000000405047291 */ /* 0x001fcc000f8ec03f */
[----:B------:R-:W-:-:S04]  /*1760*/  IMAD.U32 R6, RZ, RZ, UR4 ;  /* 0x00000004ff067e24 */ /* 0x000fc8000f8e00ff */
[----:B------:R-:W-:-:S04]  /*1770*/  IMAD R3, R3, 0x8, R6 ;  /* 0x0000000803037824 */ /* 0x000fc800078e0206 */
[----:B------:R0:W1:Y:S01]  /*1780*/  SYNCS.PHASECHK.TRANS64.TRYWAIT P1, [R3+URZ], R0 ;  /* 0x00000000030075a7 */ /* 0x000062000802017f */
[----:B------:R-:W-:Y:S05]  /*1790*/  @!P0 BRA `(.L_x_19) ;  /* 0x0000000000048947 */ /* 0x000fea0003800000 */
[----:B------:R-:W-:Y:S01]  /*17a0*/  BPT.TRAP 0x1 ;  /* 0x000000040000795c */ /* 0x000fe20000300000 */
.L_x_19:
[----:B------:R-:W-:-:S05]  /*17b0*/  IMAD.U32 R4, RZ, RZ, UR44 ;  /* 0x0000002cff047e24 */ /* 0x000fca000f8e00ff */
[----:B------:R-:W-:Y:S01]  /*17c0*/  ISETP.GE.AND P2, PT, R4, 0x1, PT ;  /* 0x000000010400780c */ /* 0x000fe20003f46270 */
[----:B-1----:R-:W-:-:S12]  /*17d0*/  @P1 BRA `(.L_x_20) ;  /* 0x0000000000081947 */ /* 0x002fd80003800000 */
[----:B------:R-:W1:Y:S02]  /*17e0*/  SYNCS.PHASECHK.TRANS64.TRYWAIT P1, [R3+URZ], R0 ;  /* 0x00000000030075a7 */ /* 0x000e64000802017f */
[----:B-1----:R-:W-:Y:S05]  /*17f0*/  @!P1 BRA `(.L_x_21) ;  /* 0x0000006800889947 */ /* 0x002fea0003800000 */
.L_x_20:
[----:B------:R-:W-:Y:S05]  /*1800*/  WARPSYNC.ALL ;  /* 0x0000000000007948 */ /* 0x000fea0003800000 */
[----:B------:R-:W-:Y:S01]  /*1810*/  R2UR UR4, R6 ;  /* 0x00000000060472ca */ /* 0x000fe200000e0000 */
[----:B------:R-:W-:Y:S01]  /*1820*/  ULEA UR5, UR42, UR45, 0xa ;  /* 0x0000002d2a057291 */ /* 0x000fe2000f8e503f */
[----:B------:R-:W-:Y:S01]  /*1830*/  WARPGROUP.ARRIVE ;  /* 0x00000000000079c5 */ /* 0x000fe20000000000 */
[----:B------:R-:W-:Y:S01]  /*1840*/  UMOV UR9, 0x40000040 ;  /* 0x4000004000097882 */ /* 0x000fe20000000000 */
[----:B------:R-:W-:-:S04]  /*1850*/  UMOV UR11, 0x40000040 ;  /* 0x40000040000b7882 */ /* 0x000fc80000000000 */
[----:B------:R-:W-:-:S05]  /*1860*/  UMOV UR8, UR5 ;  /* 0x0000000500087c82 */ /* 0x000fca0008000000 */
[----:B------:R-:W-:-:S04]  /*1870*/  UIADD3 UR4, UR4, 0x1c180, URZ ;  /* 0x0001c18004047890 */ /* 0x000fc8000fffe03f */
[----:B------:R-:W-:-:S04]  /*1880*/  USHF.R.U32.HI UR4, URZ, 0x4, UR4 ;  /* 0x000000043f047899 */ /* 0x000fc80008011604 */
[----:B------:R-:W-:-:S04]  /*1890*/  ULOP3.LUT UR4, UR4, 0x3fff, URZ, 0xc0, !UPT ;  /* 0x00003fff04047892 */ /* 0x000fc8000f8ec03f */
[----:B------:R-:W-:-:S04]  /*18a0*/  ULOP3.LUT UR4, UR4, 0x2000000, URZ, 0xfc, !UPT ;  /* 0x0200000004047892 */ /* 0x000fc8000f8efc3f */
[----:B------:R-:W-:-:S07]  /*18b0*/  ULEA UR6, UR42, UR4, 0xa ;  /* 0x000000042a067291 */ /* 0x000fce000f8e503f */
[----:B------:R-:W-:Y:S02]  /*18c0*/  UMOV UR10, UR6 ;  /* 0x00000006000a7c82 */ /* 0x000fe40008000000 */
[----:B------:R-:W-:Y:S01]  /*18d0*/  HGMMA.64x128x16.F32 R24, gdesc[UR8].tnspA.tnspB, RZ, !UPT, gsb0 ;  /* 0x61e00000081879f0 */ /* 0x000fe2000c0008ff */
[----:B------:R-:W-:Y:S02]  /*18e0*/  UIADD3 UR8, UR5, 0x80, URZ ;  /* 0x0000008005087890 */ /* 0x000fe4000fffe03f */
[----:B------:R-:W-:Y:S01]  /*18f0*/  UIADD3 UR10, UR6, 0x80, URZ ;  /* 0x00000080060a7890 */ /* 0x000fe2000fffe03f */
[----:B------:R-:W-:Y:S01]  /*1900*/  UMOV UR9, 0x40000040 ;  /* 0x4000004000097882 */ /* 0x000fe20000000000 */
[----:B------:R-:W-:Y:S01]  /*1910*/  UMOV UR11, 0x40000040 ;  /* 0x40000040000b7882 */ /* 0x000fe20000000000 */
[----:B------:R-:W-:Y:S02]  /*1920*/  WARPGROUP.DEPBAR.LE gsb0, 0x0 ;  /* 0x00008000000079c5 */ /* 0x000fe40000010000 */
[----:B------:R-:W-:-:S06]  /*1930*/  WARPGROUP.ARRIVE ;  /* 0x00000000000079c5 */ /* 0x000fcc0000000000 */
[----:B------:R-:W-:Y:S01]  /*1940*/  HGMMA.64x128x16.F32 R24, gdesc[UR8].tnspA.tnspB, R24, gsb0 ;  /* 0x61e00000081879f0 */ /* 0x000fe20008000818 */
        /* <DEDUP_REMOVED lines=13> */
[----:B------:R-:W-:Y:S03]  /*1a20*/  HGMMA.64x128x16.F32 R24, gdesc[UR8].tnspA.tnspB, R24, gsb0 ;  /* 0x61e00000081879f0 */ /* 0x000fe60008000818 */
[----:B------:R-:W-:Y:S02]  /*1a30*/  WARPGROUP.DEPBAR.LE gsb0, 0x0 ;  /* 0x00008000000079c5 */ /* 0x000fe40000010000 */
[----:B------:R-:W-:Y:S05]  /*1a40*/  @!P2 BRA `(.L_x_22) ;  /* 0x000000040028a947 */ /* 0x000fea0003800000 */
[----:B------:R-:W-:Y:S01]  /*1a50*/  UIADD3 UR5, UR42, 0x1, URZ ;  /* 0x000000012a057890 */ /* 0x000fe2000fffe03f */
[----:B01----:R-:W-:Y:S02]  /*1a60*/  IMAD.U32 R0, RZ, RZ, UR44 ;  /* 0x0000002cff007e24 */ /* 0x003fe4000f8e00ff */
[----:B------:R-:W-:Y:S01]  /*1a70*/  IMAD.U32 R3, RZ, RZ, UR42 ;  /* 0x0000002aff037e24 */ /* 0x000fe2000f8e00ff */
[----:B------:R-:W-:-:S04]  /*1a80*/  UISETP.NE.AND UP0, UPT, UR5, 0x7, UPT ;  /* 0x000000070500788c */ /* 0x000fc8000bf05270 */
[----:B------:R-:W-:Y:S02]  /*1a90*/  USEL UR6, URZ, 0x1, UP0 ;  /* 0x000000013f067887 */ /* 0x000fe40008000000 */
[----:B------:R-:W-:Y:S02]  /*1aa0*/  USEL UR5, UR5, URZ, UP0 ;  /* 0x0000003f05057287 */ /* 0x000fe40008000000 */
[----:B------:R-:W-:-:S06]  /*1ab0*/  ULOP3.LUT UR6, UR40, UR6, URZ, 0x3c, !UPT ;  /* 0x0000000628067292 */ /* 0x000fcc000f8e3c3f */
[----:B------:R-:W-:-:S07]  /*1ac0*/  IMAD.U32 R7, RZ, RZ, UR6 ;  /* 0x00000006ff077e24 */ /* 0x000fce000f8e00ff */
.L_x_29:
[----:B------:R-:W-:Y:S05]  /*1ad0*/  @!P0 BRA `(.L_x_23) ;  /* 0x0000000000048947 */ /* 0x000fea0003800000 */
[----:B------:R-:W-:Y:S01]  /*1ae0*/  BPT.TRAP 0x1 ;  /* 0x000000040000795c */ /* 0x000fe20000300000 */
.L_x_23:
[----:B------:R-:W0:Y:S01]  /*1af0*/  S2UR UR7, SR_CgaCtaId ;  /* 0x00000000000779c3 */ /* 0x000e220000008800 */
[----:B------:R-:W-:Y:S01]  /*1b00*/  UMOV UR6, 0x400 ;  /* 0x0000040000067882 */ /* 0x000fe20000000000 */
[----:B------:R-:W-:Y:S01]  /*1b10*/  IMAD.U32 R5, RZ, RZ, UR5 ;  /* 0x00000005ff057e24 */ /* 0x000fe2000f8e00ff */
[----:B------:R-:W-:Y:S01]  /*1b20*/  SHF.L.U32 R4, R7, 0x1f, RZ ;  /* 0x0000001f07047819 */ /* 0x000fe200000006ff */
[----:B0-----:R-:W-:-:S06]  /*1b30*/  ULEA UR6, UR7, UR6, 0x18 ;  /* 0x0000000607067291 */ /* 0x001fcc000f8ec03f */
[----:B------:R-:W-:-:S04]  /*1b40*/  IMAD.U32 R6, RZ, RZ, UR6 ;  /* 0x00000006ff067e24 */ /* 0x000fc8000f8e00ff */
[----:B------:R-:W-:-:S04]  /*1b50*/  IMAD R5, R5, 0x8, R6 ;  /* 0x0000000805057824 */ /* 0x000fc800078e0206 */
[----:B------:R0:W1:Y:S01]  /*1b60*/  SYNCS.PHASECHK.TRANS64.TRYWAIT P1, [R5+URZ], R4 ;  /* 0x00000004050075a7 */ /* 0x000062000802017f */
[----:B------:R-:W-:Y:S05]  /*1b70*/  @!P0 BRA `(.L_x_24) ;  /* 0x0000000000048947 */ /* 0x000fea0003800000 */
[----:B------:R-:W-:Y:S01]  /*1b80*/  BPT.TRAP 0x1 ;  /* 0x000000040000795c */ /* 0x000fe20000300000 */
.L_x_24:
[----:B-1----:R-:W-:Y:S05]  /*1b90*/  @P1 BRA `(.L_x_25) ;  /* 0x0000000000081947 */ /* 0x002fea0003800000 */
[----:B------:R-:W1:Y:S02]  /*1ba0*/  SYNCS.PHASECHK.TRANS64.TRYWAIT P1, [R5+URZ], R4 ;  /* 0x00000004050075a7 */ /* 0x000e64000802017f */
[----:B-1----:R-:W-:Y:S05]  /*1bb0*/  @!P1 BRA `(.L_x_26) ;  /* 0x0000006400ac9947 */ /* 0x002fea0003800000 */
.L_x_25:
[----:B------:R-:W-:Y:S01]  /*1bc0*/  ULEA UR6, UR5, UR45, 0xa ;  /* 0x0000002d05067291 */ /* 0x000fe2000f8e503f */
[----:B------:R-:W-:Y:S01]  /*1bd0*/  WARPGROUP.ARRIVE ;  /* 0x00000000000079c5 */ /* 0x000fe20000000000 */
[----:B------:R-:W-:Y:S01]  /*1be0*/  ULEA UR7, UR5, UR4, 0xa ;  /* 0x0000000405077291 */ /* 0x000fe2000f8e503f */
[----:B------:R-:W-:Y:S01]  /*1bf0*/  UMOV UR9, 0x40000040 ;  /* 0x4000004000097882 */ /* 0x000fe20000000000 */
[----:B------:R-:W-:-:S03]  /*1c00*/  UMOV UR11, 0x40000040 ;  /* 0x40000040000b7882 */ /* 0x000fc60000000000 */
[----:B------:R-:W-:Y:S02]  /*1c10*/  UMOV UR8, UR6 ;  /* 0x0000000600087c82 */ /* 0x000fe40008000000 */
[----:B------:R-:W-:Y:S02]  /*1c20*/  UMOV UR10, UR7 ;  /* 0x00000007000a7c82 */ /* 0x000fe40008000000 */
[----:B------:R-:W-:Y:S01]  /*1c30*/  HGMMA.64x128x16.F32 R24, gdesc[UR8].tnspA.tnspB, R24, gsb0 ;  /* 0x61e00000081879f0 */ /* 0x000fe20008000818 */
[----:B------:R-:W-:Y:S02]  /*1c40*/  UIADD3 UR8, UR6, 0x80, URZ ;  /* 0x0000008006087890 */ /* 0x000fe4000fffe03f */
[----:B------:R-:W-:Y:S01]  /*1c50*/  UIADD3 UR10, UR7, 0x80, URZ ;  /* 0x00000080070a7890 */ /* 0x000fe2000fffe03f */
[----:B------:R-:W-:Y:S01]  /*1c60*/  UMOV UR9, 0x40000040 ;  /* 0x4000004000097882 */ /* 0x000fe20000000000 */
[----:B------:R-:W-:Y:S01]  /*1c70*/  UMOV UR11, 0x40000040 ;  /* 0x40000040000b7882 */ /* 0x000fe20000000000 */
[----:B------:R-:W-:-:S02]  /*1c80*/  WARPGROUP.DEPBAR.LE gsb0, 0x0 ;  /* 0x00008000000079c5 */ /* 0x000fc40000010000 */
        /* <DEDUP_REMOVED lines=18> */
[----:B------:R-:W-:Y:S01]  /*1db0*/  BPT.TRAP 0x1 ;  /* 0x000000040000795c */ /* 0x000fe20000300000 */
.L_x_27:
[----:B------:R-:W-:-:S13]  /*1dc0*/  ISETP.NE.AND P1, PT, R22, RZ, PT ;  /* 0x000000ff1600720c */ /* 0x000fda0003f25270 */
[----:B01----:R-:W-:-:S04]  /*1dd0*/  @P1 IMAD R4, R3, 0x8, R6 ;  /* 0x0000000803041824 */ /* 0x003fc800078e0206 */
[----:B------:R-:W-:-:S05]  /*1de0*/  @P1 VIADD R4, R4, 0x38 ;  /* 0x0000003804041836 */ /* 0x000fca0000000000 */
[----:B------:R-:W-:-:S04]  /*1df0*/  @P1 PRMT R4, R19, 0x654, R4 ;  /* 0x0000065413041816 */ /* 0x000fc80000000004 */
[----:B------:R0:W-:Y:S01]  /*1e00*/  @P1 SYNCS.ARRIVE.TRANS64.RED.A1T0 RZ, [R4+URZ], RZ ;  /* 0x000000ff04ff19a7 */ /* 0x0001e2000810043f */
[----:B------:R-:W-:-:S13]  /*1e10*/  ISETP.GT.U32.AND P1, PT, R18, 0x1, PT ;  /* 0x000000011200780c */ /* 0x000fda0003f24070 */
[----:B0-----:R-:W-:Y:S05]  /*1e20*/  @P1 BRA `(.L_x_28) ;  /* 0x0000000000041947 */ /* 0x001fea0003800000 */
[----:B------:R-:W-:Y:S01]  /*1e30*/  BPT.TRAP 0x1 ;  /* 0x000000040000795c */ /* 0x000fe20000300000 */
.L_x_28:
[----:B------:R-:W-:Y:S01]  /*1e40*/  UIADD3 UR5, UR5, 0x1, URZ ;  /* 0x0000000105057890 */ /* 0x000fe2000fffe03f */
[C---:B------:R-:W-:Y:S01]  /*1e50*/  ISETP.GT.AND P2, PT, R0.reuse, 0x1, PT ;  /* 0x000000010000780c */ /* 0x040fe20003f44270 */
[----:B------:R-:W-:Y:S02]  /*1e60*/  VIADD R3, R3, 0x1 ;  /* 0x0000000103037836 */ /* 0x000fe40000000000 */
[----:B------:R-:W-:Y:S01]  /*1e70*/  UISETP.NE.AND UP0, UPT, UR5, 0x7, UPT ;  /* 0x000000070500788c */ /* 0x000fe2000bf05270 */
[----:B------:R-:W-:Y:S02]  /*1e80*/  VIADD R0, R0, 0xffffffff ;  /* 0xffffffff00007836 */ /* 0x000fe40000000000 */
[C---:B------:R-:W-:Y:S01]  /*1e90*/  ISETP.NE.AND P1, PT, R3.reuse, 0x7, PT ;  /* 0x000000070300780c */ /* 0x040fe20003f25270 */
[----:B------:R-:W-:Y:S02]  /*1ea0*/  USEL UR6, URZ, 0x1, UP0 ;  /* 0x000000013f067887 */ /* 0x000fe40008000000 */
[----:B------:R-:W-:Y:S01]  /*1eb0*/  USEL UR5, UR5, URZ, UP0 ;  /* 0x0000003f05057287 */ /* 0x000fe20008000000 */
[----:B------:R-:W-:-:S03]  /*1ec0*/  SEL R3, R3, RZ, P1 ;  /* 0x000000ff03037207 */ /* 0x000fc60000800000 */
[----:B------:R-:W-:Y:S01]  /*1ed0*/  LOP3.LUT R7, R7, UR6, RZ, 0x3c, !PT ;  /* 0x0000000607077c12 */ /* 0x000fe2000f8e3cff */
[----:B------:R-:W-:Y:S07]  /*1ee0*/  @P2 BRA `(.L_x_29) ;  /* 0xfffffff800f82947 */ /* 0x000fee000383ffff */
.L_x_22:
[----:B01----:R-:W0:Y:S02]  /*1ef0*/  LDC R0, c[0x0][0x28c] ;  /* 0x0000a300ff007b82 */ /* 0x003e240000000800 */
[----:B0-----:R-:W-:-:S13]  /*1f00*/  ISETP.GE.AND P1, PT, R0, 0x1, PT ;  /* 0x000000010000780c */ /* 0x001fda0003f26270 */
[----:B------:R-:W-:Y:S05]  /*1f10*/  @!P1 BRA `(.L_x_30) ;  /* 0x0000000000509947 */ /* 0x000fea0003800000 */
[----:B------:R-:W-:Y:S05]  /*1f20*/  @!P0 BRA `(.L_x_31) ;  /* 0x0000000000048947 */ /* 0x000fea0003800000 */
[----:B------:R-:W-:Y:S01]  /*1f30*/  BPT.TRAP 0x1 ;  /* 0x000000040000795c */ /* 0x000fe20000300000 */
.L_x_31:
[----:B------:R-:W-:Y:S01]  /*1f40*/  ISETP.NE.AND P0, PT, R22, RZ, PT ;  /* 0x000000ff1600720c */ /* 0x000fe20003f05270 */
[----:B------:R-:W-:Y:S01]  /*1f50*/  BSSY B0, `(.L_x_32) ;  /* 0x000000e000007945 */ /* 0x000fe20003800000 */
[----:B------:R-:W-:-:S11]  /*1f60*/  ISETP.GT.U32.AND P1, PT, R18, 0x1, PT ;  /* 0x000000011200780c */ /* 0x000fd60003f24070 */
[----:B------:R-:W-:Y:S05]  /*1f70*/  @!P0 BRA `(.L_x_33) ;  /* 0x00000000002c8947 */ /* 0x000fea0003800000 */
[----:B------:R-:W-:-:S04]  /*1f80*/  UIADD3 UR6, UR44, UR42, URZ ;  /* 0x0000002a2c067290 */ /* 0x000fc8000fffe03f */
[----:B------:R-:W-:-:S04]  /*1f90*/  UIMAD.WIDE.U32 UR4, UR6, 0x24924925, URZ ;  /* 0x24924925060478a5 */ /* 0x000fc8000f8e003f */
[----:B------:R-:W-:-:S04]  /*1fa0*/  UIADD3 UR4, UR6, -UR5, URZ ;  /* 0x8000000506047290 */ /* 0x000fc8000fffe03f */
[----:B------:R-:W-:-:S04]  /*1fb0*/  ULEA.HI UR4, UR4, UR5, URZ, 0x1f ;  /* 0x0000000504047291 */ /* 0x000fc8000f8ff83f */
[----:B------:R-:W-:-:S04]  /*1fc0*/  USHF.R.U32.HI UR4, URZ, 0x2, UR4 ;  /* 0x000000023f047899 */ /* 0x000fc80008011604 */
[----:B------:R-:W-:-:S06]  /*1fd0*/  UIMAD UR4, UR4, -0x7, UR6 ;  /* 0xfffffff9040478a4 */ /* 0x000fcc000f8e0206 */
[----:B------:R-:W-:-:S04]  /*1fe0*/  IMAD.U32 R3, RZ, RZ, UR4 ;  /* 0x00000004ff037e24 */ /* 0x000fc8000f8e00ff */
[----:B------:R-:W-:-:S04]  /*1ff0*/  IMAD R0, R3, 0x8, R6 ;  /* 0x0000000803007824 */ /* 0x000fc800078e0206 */
[----:B------:R-:W-:-:S05]  /*2000*/  VIADD R0, R0, 0x38 ;  /* 0x0000003800007836 */ /* 0x000fca0000000000 */
[----:B------:R-:W-:-:S04]  /*2010*/  PRMT R0, R19, 0x654, R0 ;  /* 0x0000065413007816 */ /* 0x000fc80000000000 */
[----:B------:R0:W-:Y:S03]  /*2020*/  SYNCS.ARRIVE.TRANS64.RED.A1T0 RZ, [R0+URZ], RZ ;  /* 0x000000ff00ff79a7 */ /* 0x0001e6000810043f */
.L_x_33:
[----:B------:R-:W-:Y:S05]  /*2030*/  BSYNC B0 ;  /* 0x0000000000007941 */ /* 0x000fea0003800000 */
.L_x_32:
[----:B------:R-:W-:Y:S05]  /*2040*/  @P1 BRA `(.L_x_30) ;  /* 0x0000000000041947 */ /* 0x000fea0003800000 */
[----:B------:R-:W-:Y:S01]  /*2050*/  BPT.TRAP 0x1 ;  /* 0x000000040000795c */ /* 0x000fe20000300000 */
.L_x_30:
[----:B------:R-:W-:Y:S01]  /*2060*/  UISETP.GE.U32.AND UP1, UPT, UR43, 0x7, UPT ;  /* 0x000000072b00788c */ /* 0x000fe2000bf26070 */
[----:B------:R-:W-:Y:S01]  /*2070*/  IMAD.SHL.U32 R100, R100, 0x80, RZ ;  /* 0x0000008064647824 */ /* 0x000fe200078e00ff */
[----:B------:R-:W-:Y:S01]  /*2080*/  UIADD3 UR42, UR43, UR42, URZ ;  /* 0x0000002a2b2a7290 */ /* 0x000fe2000fffe03f */
[----:B------:R-:W-:Y:S01]  /*2090*/  SHF.R.S32.HI R11, RZ, 0x1f, R101 ;  /* 0x0000001fff0b7819 */ /* 0x000fe20000011465 */
[----:B------:R-:W-:Y:S01]  /*20a0*/  ULDC UR10, c[0x0][0x288] ;  /* 0x0000a200000a7ab9 */ /* 0x000fe20000000800 */
[----:B------:R-:W-:Y:S01]  /*20b0*/  IMAD.SHL.U32 R6, R103, 0x80, RZ ;  /* 0x0000008067067824 */ /* 0x000fe200078e00ff */
[C---:B------:R-:W-:Y:S01]  /*20c0*/  LOP3.LUT R8, R100.reuse, 0x6, R95, 0xf8, !PT ;  /* 0x0000000664087812 */ /* 0x040fe200078ef85f */
[----:B------:R-:W-:Y:S01]  /*20d0*/  UISETP.GT.U32.AND UP0, UPT, UR42, 0x6, UPT ;  /* 0x000000062a00788c */ /* 0x000fe2000bf04070 */
[----:B------:R-:W-:Y:S01]  /*20e0*/  ISETP.GE.AND P0, PT, R100, UR10, PT ;  /* 0x0000000a64007c0c */ /* 0x000fe2000bf06270 */
[----:B------:R-:W-:Y:S01]  /*20f0*/  ULDC.64 UR6, c[0x0][0x5d0] ;  /* 0x0001740000067ab9 */ /* 0x000fe20000000a00 */
[----:B------:R-:W-:Y:S01]  /*2100*/  ULDC UR11, c[0x0][0x284] ;  /* 0x0000a100000b7ab9 */ /* 0x000fe20000000800 */
[----:B------:R-:W-:Y:S01]  /*2110*/  @UP1 UIMAD.WIDE.U32 UR4, UR42, 0x24924925, URZ ;  /* 0x249249252a0418a5 */ /* 0x000fe2000f8e003f */
[----:B------:R-:W-:Y:S01]  /*2120*/  SHF.R.S32.HI R9, RZ, 0x1f, R8 ;  /* 0x0000001fff097819 */ /* 0x000fe20000011408 */
[----:B0-----:R-:W-:Y:S01]  /*2130*/  IMAD R0, R11, UR6, RZ ;  /* 0x000000060b007c24 */ /* 0x001fe2000f8e02ff */
[----:B------:R-:W-:Y:S01]  /*2140*/  UISETP.LT.U32.AND UP0, UPT, UR43, 0x7, UP0 ;  /* 0x000000072b00788c */ /* 0x000fe20008701070 */
[----:B------:R-:W-:Y:S01]  /*2150*/  ISETP.GE.OR P0, PT, R6, UR11, P0 ;  /* 0x0000000b06007c0c */ /* 0x000fe20008706670 */
[----:B------:R-:W-:Y:S01]  /*2160*/  @UP1 UIADD3 UR4, UR42, -UR5, URZ ;  /* 0x800000052a041290 */ /* 0x000fe2000fffe03f */
[C---:B------:R-:W-:Y:S01]  /*2170*/  IMAD R3, R101.reuse, UR7, R0 ;  /* 0x0000000765037c24 */ /* 0x040fe2000f8e0200 */
[----:B------:R-:W-:Y:S01]  /*2180*/  ULDC.64 UR8, c[0x0][0x5c8] ;  /* 0x0001720000087ab9 */ /* 0x000fe20000000a00 */
[----:B------:R-:W-:Y:S01]  /*2190*/  IMAD.WIDE.U32 R4, R101, UR6, R8 ;  /* 0x0000000665047c25 */ /* 0x000fe2000f8e0008 */
[----:B------:R-:W-:-:S02]  /*21a0*/  USEL UR6, URZ, 0x1, !UP0 ;  /* 0x000000013f067887 */ /* 0x000fc4000c000000 */
[----:B------:R-:W-:Y:S01]  /*21b0*/  @UP1 ULEA.HI UR4, UR4, UR5, URZ, 0x1f ;  /* 0x0000000504041291 */ /* 0x000fe2000f8ff83f */
[----:B------:R-:W-:Y:S01]  /*21c0*/  IMAD.WIDE R104, R103, 0x80, R88 ;  /* 0x0000008067687825 */ /* 0x000fe200078e0258 */
[----:B------:R-:W-:Y:S02]  /*21d0*/  ULOP3.LUT UR40, UR40, UR6, URZ, 0x3c, !UPT ;  /* 0x0000000628287292 */ /* 0x000fe4000f8e3c3f */
[----:B------:R-:W-:Y:S01]  /*21e0*/  @UP1 USHF.R.U32.HI UR4, URZ, 0x2, UR4 ;  /* 0x000000023f041899 */ /* 0x000fe20008011604 */
[----:B------:R-:W-:Y:S02]  /*21f0*/  IMAD.IADD R5, R5, 0x1, R3 ;  /* 0x0000000105057824 */ /* 0x000fe400078e0203 */
[----:B------:R-:W-:Y:S01]  /*2200*/  IMAD R3, R105, UR8, RZ ;  /* 0x0000000869037c24 */ /* 0x000fe2000f8e02ff */
[----:B------:R-:W-:Y:S01]  /*2210*/  @UP1 ULOP3.LUT UR40, UR40, 0x1, UR4, 0x78, !UPT ;  /* 0x0000000128281892 */ /* 0x000fe2000f8e7804 */
[----:B------:R-:W-:-:S04]  /*2220*/  IMAD.WIDE.U32 R106, R104, UR8, R4 ;  /* 0x00000008686a7c25 */ /* 0x000fc8000f8e0004 */
[----:B------:R-:W-:Y:S02]  /*2230*/  IMAD R7, R104, UR9, R3 ;  /* 0x0000000968077c24 */ /* 0x000fe4000f8e0203 */
[----:B------:R-:W-:Y:S01]  /*2240*/  IMAD.MOV.U32 R0, RZ, RZ, -0x1 ;  /* 0xffffffffff007424 */ /* 0x000fe200078e00ff */
[----:B------:R-:W-:Y:S06]  /*2250*/  @P0 BRA `(.L_x_34) ;  /* 0x00000040001c0947 */ /* 0x000fec0003800000 */
[----:B-----5:R-:W-:Y:S01]  /*2260*/  FSETP.NEU.AND P0, PT, R90, RZ, PT ;  /* 0x000000ff5a00720b */ /* 0x020fe20003f0d000 */
[----:B------:R-:W-:Y:S01]  /*2270*/  IMAD.IADD R4, R94, 0x1, -R100 ;  /* 0x000000015e047824 */ /* 0x000fe200078e0a64 */
[----:B------:R-:W-:Y:S01]  /*2280*/  BSSY B0, `(.L_x_34) ;  /* 0x0000404000007945 */ /* 0x000fe20003800000 */
[----:B------:R-:W-:Y:S02]  /*2290*/  IMAD.IADD R3, R99, 0x1, -R6 ;  /* 0x0000000163037824 */ /* 0x000fe400078e0a06 */
[----:B------:R-:W-:Y:S01]  /*22a0*/  IMAD.IADD R103, R107, 0x1, R7 ;  /* 0x000000016b677824 */ /* 0x000fe200078e0207 */
[----:B------:R-:W-:-:S04]  /*22b0*/  ISETP.GT.AND P2, PT, R4, RZ, PT ;  /* 0x000000ff0400720c */ /* 0x000fc80003f44270 */
[----:B------:R-:W-:-:S03]  /*22c0*/  ISETP.GT.AND P1, PT, R3, RZ, P2 ;  /* 0x000000ff0300720c */ /* 0x000fc60001724270 */
[----:B------:R-:W-:Y:S10]  /*22d0*/  @!P0 BRA `(.L_x_35) ;  /* 0x0000002c00288947 */ /* 0x000ff40003800000 */
[----:B------:R-:W0:Y:S01]  /*22e0*/  LDC.64 R110, c[0x0][0x5b8] ;  /* 0x00016e00ff6e7b82 */ /* 0x000e220000000a00 */
[----:B------:R-:W-:-:S07]  /*22f0*/  ULDC.64 UR4, c[0x0][0x5c0] ;  /* 0x0001700000047ab9 */ /* 0x000fce0000000a00 */
[----:B------:R-:W1:Y:S08]  /*2300*/  LDC.64 R112, c[0x0][0x5b0] ;  /* 0x00016c00ff707b82 */ /* 0x000e700000000a00 */
[----:B------:R-:W2:Y:S01]  /*2310*/  LDC.64 R114, c[0x0][0x5a8] ;  /* 0x00016a00ff727b82 */ /* 0x000ea20000000a00 */
[-C--:B0-----:R-:W-:Y:S02]  /*2320*/  IMAD R6, R11, R110.reuse, RZ ;  /* 0x0000006e0b067224 */ /* 0x081fe400078e02ff */
[----:B------:R-:W-:-:S04]  /*2330*/  IMAD.WIDE.U32 R108, R101, R110, R8 ;  /* 0x0000006e656c7225 */ /* 0x000fc800078e0008 */
[----:B------:R-:W-:Y:S02]  /*2340*/  IMAD R107, R101, R111, R6 ;  /* 0x0000006f656b7224 */ /* 0x000fe400078e0206 */
[-C--:B-1----:R-:W-:Y:S02]  /*2350*/  IMAD R5, R105, R112.reuse, RZ ;  /* 0x0000007069057224 */ /* 0x082fe400078e02ff */
[----:B------:R-:W-:Y:S02]  /*2360*/  IMAD.IADD R13, R109, 0x1, R107 ;  /* 0x000000016d0d7824 */ /* 0x000fe400078e026b */
[----:B------:R-:W-:Y:S02]  /*2370*/  IMAD.MOV.U32 R12, RZ, RZ, R108 ;  /* 0x000000ffff0c7224 */ /* 0x000fe400078e006c */
[C---:B------:R-:W-:Y:S02]  /*2380*/  IMAD R111, R104.reuse, R113, R5 ;  /* 0x00000071686f7224 */ /* 0x040fe400078e0205 */
[----:B------:R-:W-:-:S04]  /*2390*/  IMAD.WIDE.U32 R6, R104, R112, R12 ;  /* 0x0000007068067225 */ /* 0x000fc800078e000c */
[----:B------:R-:W-:Y:S01]  /*23a0*/  IMAD.IADD R5, R7, 0x1, R111 ;  /* 0x0000000107057824 */ /* 0x000fe200078e026f */
[----:B--2---:R-:W-:-:S04]  /*23b0*/  LEA R14, P0, R6, R114, 0x1 ;  /* 0x00000072060e7211 */ /* 0x004fc800078008ff */
[----:B------:R-:W-:-:S05]  /*23c0*/  LEA.HI.X R15, R6, R115, R5, 0x1, P0 ;  /* 0x00000073060f7211 */ /* 0x000fca00000f0c05 */
[----:B------:R0:W2:Y:S01]  /*23d0*/  @P1 LDG.E.LTC128B.U16 R5, desc[UR36][R14.64] ;  /* 0x000000240e051981 */ /* 0x0000a2000c1e1520 */
[----:B------:R-:W-:Y:S01]  /*23e0*/  LEA R10, P0, R106, UR4, 0x1 ;  /* 0x000000046a0a7c11 */ /* 0x000fe2000f8008ff */
[----:B------:R-:W-:Y:S01]  /*23f0*/  IMAD.WIDE.U32 R6, R104, R112, R8 ;  /* 0x0000007068067225 */ /* 0x000fe200078e0008 */
[----:B------:R-:W-:Y:S03]  /*2400*/  BSSY B1, `(.L_x_36) ;  /* 0x0000012000017945 */ /* 0x000fe60003800000 */
[----:B------:R-:W-:Y:S02]  /*2410*/  IMAD.IADD R7, R111, 0x1, R7 ;  /* 0x000000016f077824 */ /* 0x000fe400078e0207 */
[----:B------:R-:W-:Y:S01]  /*2420*/  IMAD.WIDE.U32 R20, R101, R110, R6 ;  /* 0x0000006e65147225 */ /* 0x000fe200078e0006 */
[----:B0-----:R-:W-:-:S03]  /*2430*/  SHF.L.U64.HI R15, R112, 0x3, R113 ;  /* 0x00000003700f7819 */ /* 0x001fc60000010271 */
[----:B------:R-:W-:Y:S01]  /*2440*/  IMAD.IADD R7, R107, 0x1, R21 ;  /* 0x000000016b077824 */ /* 0x000fe200078e0215 */
[----:B------:R-:W-:Y:S01]  /*2450*/  LEA R6, P4, R20, R114, 0x1 ;  /* 0x0000007214067211 */ /* 0x000fe200078808ff */
[----:B------:R-:W-:-:S03]  /*2460*/  IMAD.SHL.U32 R14, R112, 0x8, RZ ;  /* 0x00000008700e7824 */ /* 0x000fc600078e00ff */
[----:B------:R-:W-:Y:S01]  /*2470*/  LEA.HI.X R7, R20, R115, R7, 0x1, P4 ;  /* 0x0000007314077211 */ /* 0x000fe200020f0c07 */
[----:B--2---:R-:W-:-:S05]  /*2480*/  HADD2.F32 R11, -RZ, R5.H0_H0 ;  /* 0x20000005ff0b7230 */ /* 0x004fca0000004100 */
[----:B------:R-:W-:-:S04]  /*2490*/  FMUL R11, R11, R90 ;  /* 0x0000005a0b0b7220 */ /* 0x000fc80000400000 */
[----:B------:R-:W-:Y:S01]  /*24a0*/  FFMA R24, R24, R23, R11 ;  /* 0x0000001718187223 */ /* 0x000fe2000000000b */
[----:B------:R-:W-:Y:S02]  /*24b0*/  LEA.HI.X R11, R106, UR5, R103, 0x1, P0 ;  /* 0x000000056a0b7c11 */ /* 0x000fe400080f0c67 */
[----:B------:R-:W-:Y:S02]  /*24c0*/  ISETP.GT.AND P0, PT, R4, 0x1, PT ;  /* 0x000000010400780c */ /* 0x000fe40003f04270 */
[----:B------:R-:W-:Y:S02]  /*24d0*/  F2FP.F16.F32.PACK_AB R24, RZ, R24 ;  /* 0x00000018ff18723e */ /* 0x000fe400000000ff */
[----:B------:R-:W-:-:S03]  /*24e0*/  ISETP.GT.AND P3, PT, R3, RZ, P0 ;  /* 0x000000ff0300720c */ /* 0x000fc60000764270 */
[----:B------:R0:W-:Y:S10]  /*24f0*/  @P1 STG.E.U16 desc[UR36][R10.64], R24 ;  /* 0x000000180a001986 */ /* 0x0001f4000c101524 */
[----:B------:R-:W-:Y:S05]  /*2500*/  @!P3 BRA `(.L_x_37) ;  /* 0x000000000004b947 */ /* 0x000fea0003800000 */
[----:B------:R1:W5:Y:S02]  /*2510*/  LDG.E.LTC128B.U16 R5, desc[UR36][R6.64+0x2] ;  /* 0x0000022406057981 */ /* 0x000364000c1e1520 */
.L_x_37:
[----:B------:R-:W-:Y:S05]  /*2520*/  BSYNC B1 ;  /* 0x0000000000017941 */ /* 0x000fea0003800000 */
.L_x_36:
[----:B-----5:R-:W-:Y:S01]  /*2530*/  HADD2.F32 R103, -RZ, R5.H0_H0 ;  /* 0x20000005ff677230 */ /* 0x020fe20000004100 */
[----:B------:R-:W-:Y:S01]  /*2540*/  ISETP.GT.AND P2, PT, R3, 0x8, P2 ;  /* 0x000000080300780c */ /* 0x000fe20001744270 */
[----:B------:R-:W-:Y:S01]  /*2550*/  IMAD.WIDE.U32 R20, R104, R112, R14 ;  /* 0x0000007068147225 */ /* 0x000fe200078e000e */
[----:B0-----:R-:W-:-:S03]  /*2560*/  PRMT R24, R5, 0x7610, R24 ;  /* 0x0000761005187816 */ /* 0x001fc60000000018 */
[----:B------:R-:W-:Y:S01]  /*2570*/  FMUL R12, R103, R90 ;  /* 0x0000005a670c7220 */ /* 0x000fe20000400000 */
[----:B------:R-:W-:Y:S01]  /*2580*/  IMAD.IADD R111, R111, 0x1, R21 ;  /* 0x000000016f6f7824 */ /* 0x000fe200078e0215 */
[----:B------:R-:W-:Y:S02]  /*2590*/  IADD3 R108, P1, R108, R20, RZ ;  /* 0x000000146c6c7210 */ /* 0x000fe40007f3e0ff */
[----:B------:R-:W-:-:S03]  /*25a0*/  FFMA R12, R25, R23, R12 ;  /* 0x00000017190c7223 */ /* 0x000fc6000000000c */
[----:B------:R-:W-:Y:S01]  /*25b0*/  IMAD.X R13, R111, 0x1, R13, P1 ;  /* 0x000000016f0d7824 */ /* 0x000fe200008e060d */
[C---:B------:R-:W-:Y:S02]  /*25c0*/  LEA R14, P1, R108.reuse, R114, 0x1 ;  /* 0x000000726c0e7211 */ /* 0x040fe400078208ff */
[----:B------:R-:W-:Y:S02]  /*25d0*/  F2FP.F16.F32.PACK_AB R12, RZ, R12 ;  /* 0x0000000cff0c723e */ /* 0x000fe400000000ff */
[----:B------:R-:W-:Y:S02]  /*25e0*/  LEA.HI.X R15, R108, R115, R13, 0x1, P1 ;  /* 0x000000736c0f7211 */ /* 0x000fe400008f0c0d */
[----:B------:R-:W-:-:S05]  /*25f0*/  PRMT R21, R12, 0x7610, R21 ;  /* 0x000076100c157816 */ /* 0x000fca0000000015 */
[----:B------:R0:W-:Y:S04]  /*2600*/  @P3 STG.E.U16 desc[UR36][R10.64+0x2], R21 ;  /* 0x000002150a003986 */ /* 0x0001e8000c101524 */
[----:B------:R-:W2:Y:S01]  /*2610*/  @P2 LDG.E.LTC128B.U16 R24, desc[UR36][R14.64] ;  /* 0x000000240e182981 */ /* 0x000ea2000c1e1520 */
[----:B------:R-:W-:Y:S01]  /*2620*/  IADD3 R20, P1, R8, R20, RZ ;  /* 0x0000001408147210 */ /* 0x000fe20007f3e0ff */
[----:B------:R-:W-:Y:S01]  /*2630*/  BSSY B1, `(.L_x_38) ;  /* 0x0000011000017945 */ /* 0x000fe20003800000 */
[----:B------:R-:W-:Y:S02]  /*2640*/  SHF.L.U64.HI R13, R91, 0x1, R92 ;  /* 0x000000015b0d7819 */ /* 0x000fe4000001025c */
[----:B------:R-:W-:Y:S01]  /*2650*/  ISETP.GT.AND P0, PT, R3, 0x8, P0 ;  /* 0x000000080300780c */ /* 0x000fe20000704270 */
[----:B0-----:R-:W-:Y:S01]  /*2660*/  IMAD.X R21, R9, 0x1, R111, P1 ;  /* 0x0000000109157824 */ /* 0x001fe200008e066f */
[----:B------:R-:W-:Y:S01]  /*2670*/  LEA R12, P1, R91, R10, 0x1 ;  /* 0x0000000a5b0c7211 */ /* 0x000fe200078208ff */
[----:B------:R-:W-:-:S04]  /*2680*/  IMAD.WIDE.U32 R20, R101, R110, R20 ;  /* 0x0000006e65147225 */ /* 0x000fc800078e0014 */
[----:B------:R-:W-:Y:S01]  /*2690*/  IMAD.X R13, R13, 0x1, R11, P1 ;  /* 0x000000010d0d7824 */ /* 0x000fe200008e060b */
[----:B------:R-:W-:Y:S01]  /*26a0*/  LEA R8, P3, R20, R114, 0x1 ;  /* 0x0000007214087211 */ /* 0x000fe200078608ff */
[----:B------:R-:W-:-:S05]  /*26b0*/  IMAD.IADD R9, R107, 0x1, R21 ;  /* 0x000000016b097824 */ /* 0x000fca00078e0215 */
[----:B------:R-:W-:Y:S01]  /*26c0*/  LEA.HI.X R9, R20, R115, R9, 0x1, P3 ;  /* 0x0000007314097211 */ /* 0x000fe200018f0c09 */
[----:B--2---:R-:W-:-:S05]  /*26d0*/  HADD2.F32 R5, -RZ, R24.H0_H0 ;  /* 0x20000018ff057230 */ /* 0x004fca0000004100 */
[----:B------:R-:W-:-:S04]  /*26e0*/  FMUL R5, R5, R90 ;  /* 0x0000005a05057220 */ /* 0x000fc80000400000 */
[----:B------:R-:W-:-:S05]  /*26f0*/  FFMA R5, R26, R23, R5 ;  /* 0x000000171a057223 */ /* 0x000fca0000000005 */
[----:B------:R-:W-:-:S05]  /*2700*/  F2FP.F16.F32.PACK_AB R5, RZ, R5 ;  /* 0x00000005ff05723e */ /* 0x000fca00000000ff */
[----:B------:R0:W-:Y:S01]  /*2710*/  @P2 STG.E.U16 desc[UR36][R12.64], R5 ;  /* 0x000000050c002986 */ /* 0x0001e2000c101524 */
[----:B------:R-:W-:Y:S05]  /*2720*/  @!P0 BRA `(.L_x_39) ;  /* 0x0000000000048947 */ /* 0x000fea0003800000 */
[----:B------:R2:W5:Y:S02]  /*2730*/  LDG.E.LTC128B.U16 R24, desc[UR36][R8.64+0x2] ;  /* 0x0000022408187981 */ /* 0x000564000c1e1520 */
.L_x_39:
[----:B------:R-:W-:Y:S05]  /*2740*/  BSYNC B1 ;  /* 0x0000000000017941 */ /* 0x000fea0003800000 */
.L_x_38:
[----:B0----5:R-:W-:Y:S01]  /*2750*/  HADD2.F32 R5, -RZ, R24.H0_H0 ;  /* 0x20000018ff057230 */ /* 0x021fe20000004100 */
[----:B------:R-:W-:Y:S01]  /*2760*/  ISETP.GT.AND P1, PT, R4, 0x8, PT ;  /* 0x000000080400780c */ /* 0x000fe20003f24270 */
[----:B------:R-:W-:Y:S03]  /*2770*/  BSSY B1, `(.L_x_40) ;  /* 0x0000008000017945 */ /* 0x000fe60003800000 */
[----:B------:R-:W-:Y:S01]  /*2780*/  FMUL R14, R5, R90 ;  /* 0x0000005a050e7220 */ /* 0x000fe20000400000 */
[----:B------:R-:W-:-:S03]  /*2790*/  ISETP.GT.AND P2, PT, R3, RZ, P1 ;  /* 0x000000ff0300720c */ /* 0x000fc60000f44270 */
[----:B------:R-:W-:-:S05]  /*27a0*/  FFMA R14, R27, R23, R14 ;  /* 0x000000171b0e7223 */ /* 0x000fca000000000e */
[----:B------:R-:W-:-:S05]  /*27b0*/  F2FP.F16.F32.PACK_AB R14, RZ, R14 ;  /* 0x0000000eff0e723e */ /* 0x000fca00000000ff */
[----:B------:R0:W-:Y:S01]  /*27c0*/  @P0 STG.E.U16 desc[UR36][R12.64+0x2], R14 ;  /* 0x0000020e0c000986 */ /* 0x0001e2000c101524 */
[----:B------:R-:W-:Y:S05]  /*27d0*/  @!P2 BRA `(.L_x_41) ;  /* 0x000000000004a947 */ /* 0x000fea0003800000 */
[----:B------:R3:W5:Y:S02]  /*27e0*/  LDG.E.LTC128B.U16 R24, desc[UR36][R6.64+0x10] ;  /* 0x0000102406187981 */ /* 0x000764000c1e1520 */
.L_x_41:
[----:B------:R-:W-:Y:S05]  /*27f0*/  BSYNC B1 ;  /* 0x0000000000017941 */ /* 0x000fea0003800000 */
.L_x_40:
[----:B-----5:R-:W-:Y:S01]  /*2800*/  HADD2.F32 R5, -RZ, R24.H0_H0 ;  /* 0x20000018ff057230 */ /* 0x020fe20000004100 */
        /* <DEDUP_REMOVED lines=9> */
.L_x_43:
[----:B------:R-:W-:Y:S05]  /*28a0*/  BSYNC B1 ;  /* 0x0000000000017941 */ /* 0x000fea0003800000 */
.L_x_42:
[----:B----45:R-:W-:Y:S01]  /*28b0*/  HADD2.F32 R5, -RZ, R24.H0_H0 ;  /* 0x20000018ff057230 */ /* 0x030fe20000004100 */
[----:B------:R-:W-:Y:S01]  /*28c0*/  ISETP.GT.AND P1, PT, R3, 0x8, P1 ;  /* 0x000000080300780c */ /* 0x000fe20000f24270 */
[----:B------:R-:W-:Y:S03]  /*28d0*/  BSSY B1, `(.L_x_44) ;  /* 0x0000007000017945 */ /* 0x000fe60003800000 */
[----:B0-----:R-:W-:-:S04]  /*28e0*/  FMUL R14, R5, R90 ;  /* 0x0000005a050e7220 */ /* 0x001fc80000400000 */
[----:B------:R-:W-:-:S05]  /*28f0*/  FFMA R14, R29, R23, R14 ;  /* 0x000000171d0e7223 */ /* 0x000fca000000000e */
[----:B------:R-:W-:-:S05]  /*2900*/  F2FP.F16.F32.PACK_AB R14, RZ, R14 ;  /* 0x0000000eff0e723e */ /* 0x000fca00000000ff */
[----:B------:R0:W-:Y:S01]  /*2910*/  @P3 STG.E.U16 desc[UR36][R10.64+0x12], R14 ;  /* 0x0000120e0a003986 */ /* 0x0001e2000c101524 */
[----:B------:R-:W-:Y:S05]  /*2920*/  @!P1 BRA `(.L_x_45) ;  /* 0x0000000000049947 */ /* 0x000fea0003800000 */
[----:B------:R4:W5:Y:S02]  /*2930*/  LDG.E.LTC128B.U16 R24, desc[UR36][R8.64+0x10] ;  /* 0x0000102408187981 */ /* 0x000964000c1e1520 */
.L_x_45:
[----:B------:R-:W-:Y:S05]  /*2940*/  BSYNC B1 ;  /* 0x0000000000017941 */ /* 0x000fea0003800000 */
.L_x_44:
[----:B-----5:R-:W-:Y:S01]  /*2950*/  HADD2.F32 R5, -RZ, R24.H0_H0 ;  /* 0x20000018ff057230 */ /* 0x020fe20000004100 */
[----:B------:R-:W-:Y:S01]  /*2960*/  ISETP.GT.AND P0, PT, R3, 0x8, P0 ;  /* 0x000000080300780c */ /* 0x000fe20000704270 */
[----:B------:R-:W-:Y:S03]  /*2970*/  BSSY B1, `(.L_x_46) ;  /* 0x0000007000017945 */ /* 0x000fe60003800000 */
[----:B------:R-:W-:-:S04]  /*2980*/  FMUL R5, R5, R90 ;  /* 0x0000005a05057220 */ /* 0x000fc80000400000 */
[----:B------:R-:W-:-:S05]  /*2990*/  FFMA R5, R30, R23, R5 ;  /* 0x000000171e057223 */ /* 0x000fca0000000005 */
[----:B------:R-:W-:-:S05]  /*29a0*/  F2FP.F16.F32.PACK_AB R5, RZ, R5 ;  /* 0x00000005ff05723e */ /* 0x000fca00000000ff */
[----:B------:R0:W-:Y:S01]  /*29b0*/  @P1 STG.E.U16 desc[UR36][R12.64+0x10], R5 ;  /* 0x000010050c001986 */ /* 0x0001e2000c101524 */
[----:B------:R-:W-:Y:S05]  /*29c0*/  @!P0 BRA `(.L_x_47) ;  /* 0x0000000000048947 */ /* 0x000fea0003800000 */
[----:B------:R0:W5:Y:S02]  /*29d0*/  LDG.E.LTC128B.U16 R24, desc[UR36][R8.64+0x12] ;  /* 0x0000122408187981 */ /* 0x000164000c1e1520 */
.L_x_47:
[----:B------:R-:W-:Y:S05]  /*29e0*/  BSYNC B1 ;  /* 0x0000000000017941 */ /* 0x000fea0003800000 */
.L_x_46:
        /* <DEDUP_REMOVED lines=10> */
.L_x_49:
[----:B------:R-:W-:Y:S05]  /*2a90*/  BSYNC B1 ;  /* 0x0000000000017941 */ /* 0x000fea0003800000 */
.L_x_48:
        /* <DEDUP_REMOVED lines=10> */
.L_x_51:
[----:B------:R-:W-:Y:S05]  /*2b40*/  BSYNC B1 ;  /* 0x0000000000017941 */ /* 0x000fea0003800000 */
.L_x_50:
[----:B0----5:R-:W-:Y:S01]  /*2b50*/  HADD2.F32 R5, -RZ, R24.H0_H0 ;  /* 0x20000018ff057230 */ /* 0x021fe20000004100 */
        /* <DEDUP_REMOVED lines=8> */
.L_x_53:
[----:B------:R-:W-:Y:S05]  /*2be0*/  BSYNC B1 ;  /* 0x0000000000017941 */ /* 0x000fea0003800000 */
.L_x_52:
        /* <DEDUP_REMOVED lines=9> */
.L_x_55:
[----:B------:R-:W-:Y:S05]  /*2c80*/  BSYNC B1 ;  /* 0x0000000000017941 */ /* 0x000fea0003800000 */
.L_x_54:
        /* <DEDUP_REMOVED lines=10> */
.L_x_57:
[----:B------:R-:W-:Y:S05]  /*2d30*/  BSYNC B1 ;  /* 0x0000000000017941 */ /* 0x000fea0003800000 */
.L_x_56:
        /* <DEDUP_REMOVED lines=10> */
.L_x_59:
[----:B------:R-:W-:Y:S05]  /*2de0*/  BSYNC B1 ;  /* 0x0000000000017941 */ /* 0x000fea0003800000 */
.L_x_58:
        /* <DEDUP_REMOVED lines=9> */
.L_x_61:
[----:B------:R-:W-:Y:S05]  /*2e80*/  BSYNC B1 ;  /* 0x0000000000017941 */ /* 0x000fea0003800000 */
.L_x_60:
        /* <DEDUP_REMOVED lines=9> */
.L_x_63:
[----:B------:R-:W-:Y:S05]  /*2f20*/  BSYNC B1 ;  /* 0x0000000000017941 */ /* 0x000fea0003800000 */
.L_x_62:
        /* <DEDUP_REMOVED lines=10> */
.L_x_65:
[----:B------:R-:W-:Y:S05]  /*2fd0*/  BSYNC B1 ;  /* 0x0000000000017941 */ /* 0x000fea0003800000 */
.L_x_64:
        /* <DEDUP_REMOVED lines=10> */
.L_x_67:
[----:B------:R-:W-:Y:S05]  /*3080*/  BSYNC B1 ;  /* 0x0000000000017941 */ /* 0x000fea0003800000 */
.L_x_66:
        /* <DEDUP_REMOVED lines=9> */
.L_x_69:
[----:B------:R-:W-:Y:S05]  /*3120*/  BSYNC B1 ;  /* 0x0000000000017941 */ /* 0x000fea0003800000 */
.L_x_68:
        /* <DEDUP_REMOVED lines=9> */
.L_x_71:
[----:B------:R-:W-:Y:S05]  /*31c0*/  BSYNC B1 ;  /* 0x0000000000017941 */ /* 0x000fea0003800000 */
.L_x_70:
        /* <DEDUP_REMOVED lines=10> */
.L_x_73:
[----:B------:R-:W-:Y:S05]  /*3270*/  BSYNC B1 ;  /* 0x0000000000017941 */ /* 0x000fea0003800000 */
.L_x_72:
        /* <DEDUP_REMOVED lines=10> */
.L_x_75:
[----:B------:R-:W-:Y:S05]  /*3320*/  BSYNC B1 ;  /* 0x0000000000017941 */ /* 0x000fea0003800000 */
.L_x_74:
        /* <DEDUP_REMOVED lines=9> */
.L_x_77:
[----:B------:R-:W-:Y:S05]  /*33c0*/  BSYNC B1 ;  /* 0x0000000000017941 */ /* 0x000fea0003800000 */
.L_x_76:
        /* <DEDUP_REMOVED lines=9> */
.L_x_79:
[----:B------:R-:W-:Y:S05]  /*3460*/  BSYNC B1 ;  /* 0x0000000000017941 */ /* 0x000fea0003800000 */
.L_x_78:
        /* <DEDUP_REMOVED lines=10> */
.L_x_81:
[----:B------:R-:W-:Y:S05]  /*3510*/  BSYNC B1 ;  /* 0x0000000000017941 */ /* 0x000fea0003800000 */
.L_x_80:
        /* <DEDUP_REMOVED lines=10> */
.L_x_83:
[----:B------:R-:W-:Y:S05]  /*35c0*/  BSYNC B1 ;  /* 0x0000000000017941 */ /* 0x000fea0003800000 */
.L_x_82:
        /* <DEDUP_REMOVED lines=9> */
.L_x_85:
[----:B------:R-:W-:Y:S05]  /*3660*/  BSYNC B1 ;  /* 0x0000000000017941 */ /* 0x000fea0003800000 */
.L_x_84:
        /* <DEDUP_REMOVED lines=9> */
.L_x_87:
[----:B------:R-:W-:Y:S05]  /*3700*/  BSYNC B1 ;  /* 0x0000000000017941 */ /* 0x000fea0003800000 */
.L_x_86:
        /* <DEDUP_REMOVED lines=10> */
.L_x_89:
[----:B------:R-:W-:Y:S05]  /*37b0*/  BSYNC B1 ;  /* 0x0000000000017941 */ /* 0x000fea0003800000 */
.L_x_88:
        /* <DEDUP_REMOVED lines=10> */
.L_x_91:
[----:B------:R-:W-:Y:S05]  /*3860*/  BSYNC B1 ;  /* 0x0000000000017941 */ /* 0x000fea0003800000 */
.L_x_90:
        /* <DEDUP_REMOVED lines=9> */
.L_x_93:
[----:B------:R-:W-:Y:S05]  /*3900*/  BSYNC B1 ;  /* 0x0000000000017941 */ /* 0x000fea0003800000 */
.L_x_92:
        /* <DEDUP_REMOVED lines=9> */
.L_x_95:
[----:B------:R-:W-:Y:S05]  /*39a0*/  BSYNC B1 ;  /* 0x0000000000017941 */ /* 0x000fea0003800000 */
.L_x_94:
        /* <DEDUP_REMOVED lines=10> */
.L_x_97:
[----:B------:R-:W-:Y:S05]  /*3a50*/  BSYNC B1 ;  /* 0x0000000000017941 */ /* 0x000fea0003800000 */
.L_x_96:
        /* <DEDUP_REMOVED lines=10> */
.L_x_99:
[----:B------:R-:W-:Y:S05]  /*3b00*/  BSYNC B1 ;  /* 0x0000000000017941 */ /* 0x000fea0003800000 */
.L_x_98:
        /* <DEDUP_REMOVED lines=9> */
.L_x_101:
[----:B------:R-:W-:Y:S05]  /*3ba0*/  BSYNC B1 ;  /* 0x0000000000017941 */ /* 0x000fea0003800000 */
.L_x_100:
        /* <DEDUP_REMOVED lines=9> */
.L_x_103:
[----:B------:R-:W-:Y:S05]  /*3c40*/  BSYNC B1 ;  /* 0x0000000000017941 */ /* 0x000fea0003800000 */
.L_x_102:
        /* <DEDUP_REMOVED lines=10> */
.L_x_105:
[----:B------:R-:W-:Y:S05]  /*3cf0*/  BSYNC B1 ;  /* 0x0000000000017941 */ /* 0x000fea0003800000 */
.L_x_104:
        /* <DEDUP_REMOVED lines=10> */
.L_x_107:
[----:B------:R-:W-:Y:S05]  /*3da0*/  BSYNC B1 ;  /* 0x0000000000017941 */ /* 0x000fea0003800000 */
.L_x_106:
        /* <DEDUP_REMOVED lines=9> */
.L_x_109:
[----:B------:R-:W-:Y:S05]  /*3e40*/  BSYNC B1 ;  /* 0x0000000000017941 */ /* 0x000fea0003800000 */
.L_x_108:
        /* <DEDUP_REMOVED lines=9> */
.L_x_111:
[----:B------:R-:W-:Y:S05]  /*3ee0*/  BSYNC B1 ;  /* 0x0000000000017941 */ /* 0x000fea0003800000 */
.L_x_110:
        /* <DEDUP_REMOVED lines=10> */
.L_x_113:
[----:B------:R-:W-:Y:S05]  /*3f90*/  BSYNC B1 ;  /* 0x0000000000017941 */ /* 0x000fea0003800000 */
.L_x_112:
        /* <DEDUP_REMOVED lines=10> */
.L_x_115:
[----:B------:R-:W-:Y:S05]  /*4040*/  BSYNC B1 ;  /* 0x0000000000017941 */ /* 0x000fea0003800000 */
.L_x_114:
        /* <DEDUP_REMOVED lines=9> */
.L_x_117:
[----:B------:R-:W-:Y:S05]  /*40e0*/  BSYNC B1 ;  /* 0x0000000000017941 */ /* 0x000fea0003800000 */
.L_x_116:
        /* <DEDUP_REMOVED lines=9> */
.L_x_119:
[----:B------:R-:W-:Y:S05]  /*4180*/  BSYNC B1 ;  /* 0x0000000000017941 */ /* 0x000fea0003800000 */
.L_x_118:
        /* <DEDUP_REMOVED lines=10> */
.L_x_121:
[----:B------:R-:W-:Y:S05]  /*4230*/  BSYNC B1 ;  /* 0x0000000000017941 */ /* 0x000fea0003800000 */
.L_x_120:
        /* <DEDUP_REMOVED lines=10> */
.L_x_123:
[----:B------:R-:W-:Y:S05]  /*42e0*/  BSYNC B1 ;  /* 0x0000000000017941 */ /* 0x000fea0003800000 */
.L_x_122:
        /* <DEDUP_REMOVED lines=9> */
.L_x_125:
[----:B------:R-:W-:Y:S05]  /*4380*/  BSYNC B1 ;  /* 0x0000000000017941 */ /* 0x000fea0003800000 */
.L_x_124:
        /* <DEDUP_REMOVED lines=9> */
.L_x_127:
[----:B------:R-:W-:Y:S05]  /*4420*/  BSYNC B1 ;  /* 0x0000000000017941 */ /* 0x000fea0003800000 */
.L_x_126:
        /* <DEDUP_REMOVED lines=10> */
.L_x_129:
[----:B------:R-:W-:Y:S05]  /*44d0*/  BSYNC B1 ;  /* 0x0000000000017941 */ /* 0x000fea0003800000 */
.L_x_128:
        /* <DEDUP_REMOVED lines=10> */
.L_x_131:
[----:B------:R-:W-:Y:S05]  /*4580*/  BSYNC B1 ;  /* 0x0000000000017941 */ /* 0x000fea0003800000 */
.L_x_130:
        /* <DEDUP_REMOVED lines=9> */
.L_x_133:
[----:B------:R-:W-:Y:S05]  /*4620*/  BSYNC B1 ;  /* 0x0000000000017941 */ /* 0x000fea0003800000 */
.L_x_132:
        /* <DEDUP_REMOVED lines=9> */
.L_x_135:
[----:B------:R-:W-:Y:S05]  /*46c0*/  BSYNC B1 ;  /* 0x0000000000017941 */ /* 0x000fea0003800000 */
.L_x_134:
        /* <DEDUP_REMOVED lines=10> */
.L_x_137:
[----:B------:R-:W-:Y:S05]  /*4770*/  BSYNC B1 ;  /* 0x0000000000017941 */ /* 0x000fea0003800000 */
.L_x_136:
        /* <DEDUP_REMOVED lines=10> */
.L_x_139:
[----:B------:R-:W-:Y:S05]  /*4820*/  BSYNC B1 ;  /* 0x0000000000017941 */ /* 0x000fea0003800000 */
.L_x_138:
        /* <DEDUP_REMOVED lines=9> */
.L_x_141:
[----:B------:R-:W-:Y:S05]  /*48c0*/  BSYNC B1 ;  /* 0x0000000000017941 */ /* 0x000fea0003800000 */
.L_x_140:
        /* <DEDUP_REMOVED lines=9> */
.L_x_143:
[----:B------:R-:W-:Y:S05]  /*4960*/  BSYNC B1 ;  /* 0x0000000000017941 */ /* 0x000fea0003800000 */
.L_x_142:
        /* <DEDUP_REMOVED lines=10> */
.L_x_145:
[----:B------:R-:W-:Y:S05]  /*4a10*/  BSYNC B1 ;  /* 0x0000000000017941 */ /* 0x000fea0003800000 */
.L_x_144:
        /* <DEDUP_REMOVED lines=10> */
.L_x_147:
[----:B------:R-:W-:Y:S05]  /*4ac0*/  BSYNC B1 ;  /* 0x0000000000017941 */ /* 0x000fea0003800000 */
.L_x_146:
        /* <DEDUP_REMOVED lines=9> */
.L_x_149:
[----:B------:R-:W-:Y:S05]  /*4b60*/  BSYNC B1 ;  /* 0x0000000000017941 */ /* 0x000fea0003800000 */
.L_x_148:
        /* <DEDUP_REMOVED lines=9> */
.L_x_151:
[----:B------:R-:W-:Y:S05]  /*4c00*/  BSYNC B1 ;  /* 0x0000000000017941 */ /* 0x000fea0003800000 */
.L_x_150:
        /* <DEDUP_REMOVED lines=10> */
.L_x_153:
[----:B------:R-:W-:Y:S05]  /*4cb0*/  BSYNC B1 ;  /* 0x0000000000017941 */ /* 0x000fea0003800000 */
.L_x_152:
[----:B-----5:R-:W-:Y:S01]  /*4cc0*/  HADD2.F32 R5, -RZ, R24.H0_H0 ;  /* 0x20000018ff057230 */ /* 0x020fe20000004100 */
[----:B------:R-:W-:Y:S01]  /*4cd0*/  ISETP.GT.AND P0, PT, R4, 0x79, PT ;  /* 0x000000790400780c */ /* 0x000fe20003f04270 */
[----:B------:R-:W-:Y:S01]  /*4ce0*/  @P2 IMAD.MOV.U32 R4, RZ, RZ, R10 ;  /* 0x000000ffff042224 */ /* 0x000fe200078e000a */
[----:B------:R-:W-:Y:S02]  /*4cf0*/  BSSY B1, `(.L_x_154) ;  /* 0x000000a000017945 */ /* 0x000fe40003800000 */
[----:B------:R-:W-:Y:S01]  /*4d00*/  FMUL R5, R5, R90 ;  /* 0x0000005a05057220 */ /* 0x000fe20000400000 */
[----:B------:R-:W-:-:S03]  /*4d10*/  ISETP.GT.AND P3, PT, R3, RZ, P0 ;  /* 0x000000ff0300720c */ /* 0x000fc60000764270 */
[----:B------:R-:W-:-:S05]  /*4d20*/  FFMA R5, R84, R23, R5 ;  /* 0x0000001754057223 */ /* 0x000fca0000000005 */
[----:B------:R-:W-:-:S04]  /*4d30*/  F2FP.F16.F32.PACK_AB R5, RZ, R5 ;  /* 0x00000005ff05723e */ /* 0x000fc800000000ff */
[----:B0-----:R-:W-:Y:S01]  /*4d40*/  PRMT R14, R5, 0x7610, R14 ;  /* 0x00007610050e7816 */ /* 0x001fe2000000000e */
[----:B------:R-:W-:-:S05]  /*4d50*/  @P2 IMAD.MOV.U32 R5, RZ, RZ, R11 ;  /* 0x000000ffff052224 */ /* 0x000fca00078e000b */
[----:B------:R0:W-:Y:S01]  /*4d60*/  @P2 STG.E.U16 desc[UR36][R4.64+0xf0], R14 ;  /* 0x0000f00e04002986 */ /* 0x0001e2000c101524 */
[----:B------:R-:W-:Y:S05]  /*4d70*/  @!P3 BRA `(.L_x_155) ;  /* 0x000000000004b947 */ /* 0x000fea0003800000 */
[----:B------:R0:W5:Y:S02]  /*4d80*/  LDG.E.LTC128B.U16 R24, desc[UR36][R6.64+0xf2] ;  /* 0x0000f22406187981 */ /* 0x000164000c1e1520 */
.L_x_155:
[----:B------:R-:W-:Y:S05]  /*4d90*/  BSYNC B1 ;  /* 0x0000000000017941 */ /* 0x000fea0003800000 */
.L_x_154:
        /* <DEDUP_REMOVED lines=9> */
.L_x_157:
[----:B------:R-:W-:Y:S05]  /*4e30*/  BSYNC B1 ;  /* 0x0000000000017941 */ /* 0x000fea0003800000 */
.L_x_156:
[----:B-----5:R-:W-:Y:S01]  /*4e40*/  HADD2.F32 R5, -RZ, R24.H0_H0 ;  /* 0x20000018ff057230 */ /* 0x020fe20000004100 */
[----:B------:R-:W-:Y:S01]  /*4e50*/  ISETP.GT.AND P0, PT, R3, 0x8, P0 ;  /* 0x000000080300780c */ /* 0x000fe20000704270 */
[----:B0-----:R-:W-:Y:S01]  /*4e60*/  @P1 IMAD.MOV.U32 R4, RZ, RZ, R12 ;  /* 0x000000ffff041224 */ /* 0x001fe200078e000c */
[----:B------:R-:W-:Y:S02]  /*4e70*/  BSSY B1, `(.L_x_158) ;  /* 0x0000009000017945 */ /* 0x000fe40003800000 */
[----:B------:R-:W-:-:S04]  /*4e80*/  FMUL R5, R5, R90 ;  /* 0x0000005a05057220 */ /* 0x000fc80000400000 */
[----:B------:R-:W-:-:S05]  /*4e90*/  FFMA R5, R86, R23, R5 ;  /* 0x0000001756057223 */ /* 0x000fca0000000005 */
[----:B------:R-:W-:-:S04]  /*4ea0*/  F2FP.F16.F32.PACK_AB R5, RZ, R5 ;  /* 0x00000005ff05723e */ /* 0x000fc800000000ff */
[----:B-1-3--:R-:W-:Y:S01]  /*4eb0*/  PRMT R6, R5, 0x7610, R6 ;  /* 0x0000761005067816 */ /* 0x00afe20000000006 */
[----:B------:R-:W-:-:S05]  /*4ec0*/  @P1 IMAD.MOV.U32 R5, RZ, RZ, R13 ;  /* 0x000000ffff051224 */ /* 0x000fca00078e000d */
[----:B------:R0:W-:Y:S01]  /*4ed0*/  @P1 STG.E.U16 desc[UR36][R4.64+0xf0], R6 ;  /* 0x0000f00604001986 */ /* 0x0001e2000c101524 */
[----:B------:R-:W-:Y:S05]  /*4ee0*/  @!P0 BRA `(.L_x_159) ;  /* 0x0000000000048947 */ /* 0x000fea0003800000 */
[----:B------:R1:W5:Y:S02]  /*4ef0*/  LDG.E.LTC128B.U16 R24, desc[UR36][R8.64+0xf2] ;  /* 0x0000f22408187981 */ /* 0x000364000c1e1520 */
.L_x_159:
[----:B------:R-:W-:Y:S05]  /*4f00*/  BSYNC B1 ;  /* 0x0000000000017941 */ /* 0x000fea0003800000 */
.L_x_158:
[----:B------:R-:W-:Y:S05]  /*4f10*/  @!P0 BRA `(.L_x_160) ;  /* 0x0000001000e88947 */ /* 0x000fea0003800000 */
[----:B-----5:R-:W-:-:S05]  /*4f20*/  HADD2.F32 R3, -RZ, R24.H0_H0 ;  /* 0x20000018ff037230 */ /* 0x020fca0000004100 */
[----:B0-----:R-:W-:-:S04]  /*4f30*/  FMUL R4, R3, R90 ;  /* 0x0000005a03047220 */ /* 0x001fc80000400000 */
[----:B------:R-:W-:-:S05]  /*4f40*/  FFMA R4, R87, R23, R4 ;  /* 0x0000001757047223 */ /* 0x000fca0000000004 */
[----:B------:R-:W-:-:S05]  /*4f50*/  F2FP.F16.F32.PACK_AB R4, RZ, R4 ;  /* 0x00000004ff04723e */ /* 0x000fca00000000ff */
[----:B------:R3:W-:Y:S01]  /*4f60*/  STG.E.U16 desc[UR36][R12.64+0xf2], R4 ;  /* 0x0000f2040c007986 */ /* 0x0007e2000c101524 */
[----:B------:R-:W-:Y:S05]  /*4f70*/  BRA `(.L_x_160) ;  /* 0x0000001000d07947 */ /* 0x000fea0003800000 */
.L_x_35:
[----:B------:R-:W-:Y:S01]  /*4f80*/  ISETP.GT.AND P3, PT, R4, 0x1, PT ;  /* 0x000000010400780c */ /* 0x000fe20003f64270 */
[----:B------:R-:W-:Y:S01]  /*4f90*/  ULDC.64 UR4, c[0x0][0x5c0] ;  /* 0x0001700000047ab9 */ /* 0x000fe20000000a00 */
[-C--:B------:R-:W-:Y:S01]  /*4fa0*/  FMUL R24, R24, R23.reuse ;  /* 0x0000001718187220 */ /* 0x080fe20000400000 */
[----:B------:R-:W-:Y:S01]  /*4fb0*/  LEA R6, P4, R106, UR4, 0x1 ;  /* 0x000000046a067c11 */ /* 0x000fe2000f8808ff */
[-C--:B------:R-:W-:Y:S01]  /*4fc0*/  FMUL R25, R25, R23.reuse ;  /* 0x0000001719197220 */ /* 0x080fe20000400000 */
[----:B------:R-:W-:Y:S01]  /*4fd0*/  ISETP.GT.AND P0, PT, R3, RZ, P3 ;  /* 0x000000ff0300720c */ /* 0x000fe20001f04270 */
[-C--:B------:R-:W-:Y:S01]  /*4fe0*/  FMUL R26, R26, R23.reuse ;  /* 0x000000171a1a7220 */ /* 0x080fe20000400000 */
[----:B------:R-:W-:Y:S01]  /*4ff0*/  F2FP.F16.F32.PACK_AB R24, RZ, R24 ;  /* 0x00000018ff18723e */ /* 0x000fe200000000ff */
[-C--:B------:R-:W-:Y:S01]  /*5000*/  FMUL R27, R27, R23.reuse ;  /* 0x000000171b1b7220 */ /* 0x080fe20000400000 */
[----:B------:R-:W-:Y:S01]  /*5010*/  LEA.HI.X R7, R106, UR5, R103, 0x1, P4 ;  /* 0x000000056a077c11 */ /* 0x000fe2000a0f0c67 */
[----:B------:R-:W-:Y:S01]  /*5020*/  FMUL R28, R28, R23 ;  /* 0x000000171c1c7220 */ /* 0x000fe20000400000 */
[----:B------:R-:W-:Y:S01]  /*5030*/  F2FP.F16.F32.PACK_AB R25, RZ, R25 ;  /* 0x00000019ff19723e */ /* 0x000fe200000000ff */
[-C--:B------:R-:W-:Y:S01]  /*5040*/  FMUL R29, R29, R23.reuse ;  /* 0x000000171d1d7220 */ /* 0x080fe20000400000 */
[----:B------:R-:W-:Y:S01]  /*5050*/  ISETP.GT.AND P2, PT, R3, 0x8, P2 ;  /* 0x000000080300780c */ /* 0x000fe20001744270 */
[----:B------:R-:W-:Y:S01]  /*5060*/  @P1 STG.E.U16 desc[UR36][R6.64], R24 ;  /* 0x0000001806001986 */ /* 0x000fe2000c101524 */
[----:B------:R-:W-:Y:S01]  /*5070*/  ISETP.GT.AND P1, PT, R4, 0x8, PT ;  /* 0x000000080400780c */ /* 0x000fe20003f24270 */
[-C--:B------:R-:W-:Y:S01]  /*5080*/  FMUL R30, R30, R23.reuse ;  /* 0x000000171e1e7220 */ /* 0x080fe20000400000 */
[C---:B------:R-:W-:Y:S01]  /*5090*/  SHF.L.U64.HI R5, R91.reuse, 0x1, R92 ;  /* 0x000000015b057819 */ /* 0x040fe2000001025c */
[----:B------:R-:W-:Y:S01]  /*50a0*/  @P0 STG.E.U16 desc[UR36][R6.64+0x2], R25 ;  /* 0x0000021906000986 */ /* 0x000fe2000c101524 */
[----:B------:R-:W-:Y:S01]  /*50b0*/  LEA R8, P5, R91, R6, 0x1 ;  /* 0x000000065b087211 */ /* 0x000fe200078a08ff */
[-C--:B------:R-:W-:Y:S01]  /*50c0*/  FMUL R31, R31, R23.reuse ;  /* 0x000000171f1f7220 */ /* 0x080fe20000400000 */
[----:B------:R-:W-:Y:S01]  /*50d0*/  ISETP.GT.AND P3, PT, R3, 0x8, P3 ;  /* 0x000000080300780c */ /* 0x000fe20001f64270 */
[-C--:B------:R-:W-:Y:S01]  /*50e0*/  FMUL R32, R32, R23.reuse ;  /* 0x0000001720207220 */ /* 0x080fe20000400000 */
[----:B------:R-:W-:Y:S01]  /*50f0*/  ISETP.GT.AND P0, PT, R4, 0x9, PT ;  /* 0x000000090400780c */ /* 0x000fe20003f04270 */
[----:B------:R-:W-:Y:S01]  /*5100*/  IMAD.X R9, R5, 0x1, R7, P5 ;  /* 0x0000000105097824 */ /* 0x000fe200028e0607 */
[----:B------:R-:W-:Y:S01]  /*5110*/  ISETP.GT.AND P4, PT, R3, RZ, P1 ;  /* 0x000000ff0300720c */ /* 0x000fe20000f84270 */
[-C--:B------:R-:W-:Y:S01]  /*5120*/  FMUL R33, R33, R23.reuse ;  /* 0x0000001721217220 */ /* 0x080fe20000400000 */
[----:B------:R-:W-:Y:S01]  /*5130*/  F2FP.F16.F32.PACK_AB R26, RZ, R26 ;  /* 0x0000001aff1a723e */ /* 0x000fe200000000ff */
[-C--:B------:R-:W-:Y:S01]  /*5140*/  FMUL R34, R34, R23.reuse ;  /* 0x0000001722227220 */ /* 0x080fe20000400000 */
[----:B------:R-:W-:Y:S01]  /*5150*/  ISETP.GT.AND P5, PT, R3, RZ, P0 ;  /* 0x000000ff0300720c */ /* 0x000fe200007a4270 */
[----:B------:R-:W-:Y:S01]  /*5160*/  FMUL R35, R35, R23 ;  /* 0x0000001723237220 */ /* 0x000fe20000400000 */
[----:B------:R-:W-:Y:S01]  /*5170*/  F2FP.F16.F32.PACK_AB R27, RZ, R27 ;  /* 0x0000001bff1b723e */ /* 0x000fe200000000ff */
[----:B------:R-:W-:Y:S01]  /*5180*/  @P2 STG.E.U16 desc[UR36][R8.64], R26 ;  /* 0x0000001a08002986 */ /* 0x000fe2000c101524 */
[----:B------:R-:W-:Y:S01]  /*5190*/  F2FP.F16.F32.PACK_AB R28, RZ, R28 ;  /* 0x0000001cff1c723e */ /* 0x000fe200000000ff */
[-C--:B------:R-:W-:Y:S01]  /*51a0*/  FMUL R36, R36, R23.reuse ;  /* 0x0000001724247220 */ /* 0x080fe20000400000 */
[----:B------:R-:W-:Y:S01]  /*51b0*/  ISETP.GT.AND P2, PT, R3, 0x8, P1 ;  /* 0x000000080300780c */ /* 0x000fe20000f44270 */
[----:B------:R-:W-:Y:S01]  /*51c0*/  @P3 STG.E.U16 desc[UR36][R8.64+0x2], R27 ;  /* 0x0000021b08003986 */ /* 0x000fe2000c101524 */
[----:B------:R-:W-:Y:S01]  /*51d0*/  ISETP.GT.AND P1, PT, R4, 0x10, PT ;  /* 0x000000100400780c */ /* 0x000fe20003f24270 */
[----:B------:R-:W-:Y:S01]  /*51e0*/  FMUL R37, R37, R23 ;  /* 0x0000001725257220 */ /* 0x000fe20000400000 */
[----:B------:R-:W-:Y:S01]  /*51f0*/  F2FP.F16.F32.PACK_AB R29, RZ, R29 ;  /* 0x0000001dff1d723e */ /* 0x000fe200000000ff */
[----:B------:R-:W-:Y:S01]  /*5200*/  @P4 STG.E.U16 desc[UR36][R6.64+0x10], R28 ;  /* 0x0000101c06004986 */ /* 0x000fe2000c101524 */
[C---:B------:R-:W-:Y:S01]  /*5210*/  ISETP.GT.AND P3, PT, R3.reuse, 0x8, P0 ;  /* 0x000000080300780c */ /* 0x040fe20000764270 */
[-C--:B------:R-:W-:Y:S01]  /*5220*/  FMUL R38, R38, R23.reuse ;  /* 0x0000001726267220 */ /* 0x080fe20000400000 */
[----:B------:R-:W-:Y:S01]  /*5230*/  ISETP.GT.AND P0, PT, R4, 0x11, PT ;  /* 0x000000110400780c */ /* 0x000fe20003f04270 */
[----:B------:R-:W-:Y:S01]  /*5240*/  @P5 STG.E.U16 desc[UR36][R6.64+0x12], R29 ;  /* 0x0000121d06005986 */ /* 0x000fe2000c101524 */
        /* <DEDUP_REMOVED lines=161> */
[----:B------:R-:W-:Y:S01]  /*5c60*/  FMUL R87, R87, R23 ;  /* 0x0000001757577220 */ /* 0x000fe20000400000 */
[----:B------:R-:W-:-:S02]  /*5c70*/  F2FP.F16.F32.PACK_AB R62, RZ, R62 ;  /* 0x0000003eff3e723e */ /* 0x000fc400000000ff */
[C---:B------:R-:W-:Y:S02]  /*5c80*/  ISETP.GT.AND P5, PT, R3.reuse, RZ, P0 ;  /* 0x000000ff0300720c */ /* 0x040fe400007a4270 */
[----:B------:R-:W-:Y:S01]  /*5c90*/  F2FP.F16.F32.PACK_AB R63, RZ, R63 ;  /* 0x0000003fff3f723e */ /* 0x000fe200000000ff */
[----:B------:R-:W-:Y:S01]  /*5ca0*/  @P2 STG.E.U16 desc[UR36][R8.64+0x90], R62 ;  /* 0x0000903e08002986 */ /* 0x000fe2000c101524 */
[----:B------:R-:W-:Y:S02]  /*5cb0*/  F2FP.F16.F32.PACK_AB R64, RZ, R64 ;  /* 0x00000040ff40723e */ /* 0x000fe400000000ff */
[C---:B------:R-:W-:Y:S01]  /*5cc0*/  ISETP.GT.AND P2, PT, R3.reuse, 0x8, P1 ;  /* 0x000000080300780c */ /* 0x040fe20000f44270 */
[----:B------:R-:W-:Y:S01]  /*5cd0*/  @P3 STG.E.U16 desc[UR36][R8.64+0x92], R63 ;  /* 0x0000923f08003986 */ /* 0x000fe2000c101524 */
[----:B------:R-:W-:Y:S02]  /*5ce0*/  ISETP.GT.AND P1, PT, R4, 0x58, PT ;  /* 0x000000580400780c */ /* 0x000fe40003f24270 */
[----:B------:R-:W-:Y:S01]  /*5cf0*/  F2FP.F16.F32.PACK_AB R65, RZ, R65 ;  /* 0x00000041ff41723e */ /* 0x000fe200000000ff */
[----:B------:R-:W-:Y:S01]  /*5d00*/  @P4 STG.E.U16 desc[UR36][R6.64+0xa0], R64 ;  /* 0x0000a04006004986 */ /* 0x000fe2000c101524 */
[----:B------:R-:W-:-:S02]  /*5d10*/  ISETP.GT.AND P3, PT, R3, 0x8, P0 ;  /* 0x000000080300780c */ /* 0x000fc40000764270 */
[----:B------:R-:W-:Y:S01]  /*5d20*/  ISETP.GT.AND P0, PT, R4, 0x59, PT ;  /* 0x000000590400780c */ /* 0x000fe20003f04270 */
[----:B------:R-:W-:Y:S01]  /*5d30*/  @P5 STG.E.U16 desc[UR36][R6.64+0xa2], R65 ;  /* 0x0000a24106005986 */ /* 0x000fe2000c101524 */
[C---:B------:R-:W-:Y:S02]  /*5d40*/  ISETP.GT.AND P4, PT, R3.reuse, RZ, P1 ;  /* 0x000000ff0300720c */ /* 0x040fe40000f84270 */
[----:B------:R-:W-:Y:S02]  /*5d50*/  F2FP.F16.F32.PACK_AB R66, RZ, R66 ;  /* 0x00000042ff42723e */ /* 0x000fe400000000ff */
[----:B------:R-:W-:Y:S02]  /*5d60*/  ISETP.GT.AND P5, PT, R3, RZ, P0 ;  /* 0x000000ff0300720c */ /* 0x000fe400007a4270 */
[----:B------:R-:W-:Y:S01]  /*5d70*/  F2FP.F16.F32.PACK_AB R67, RZ, R67 ;  /* 0x00000043ff43723e */ /* 0x000fe200000000ff */
[----:B------:R-:W-:Y:S01]  /*5d80*/  @P2 STG.E.U16 desc[UR36][R8.64+0xa0], R66 ;  /* 0x0000a04208002986 */ /* 0x000fe2000c101524 */
[----:B------:R-:W-:-:S02]  /*5d90*/  F2FP.F16.F32.PACK_AB R68, RZ, R68 ;  /* 0x00000044ff44723e */ /* 0x000fc400000000ff */
[C---:B------:R-:W-:Y:S01]  /*5da0*/  ISETP.GT.AND P2, PT, R3.reuse, 0x8, P1 ;  /* 0x000000080300780c */ /* 0x040fe20000f44270 */
[----:B------:R-:W-:Y:S01]  /*5db0*/  @P3 STG.E.U16 desc[UR36][R8.64+0xa2], R67 ;  /* 0x0000a24308003986 */ /* 0x000fe2000c101524 */
[C---:B------:R-:W-:Y:S02]  /*5dc0*/  ISETP.GT.AND P1, PT, R4.reuse, 0x60, PT ;  /* 0x000000600400780c */ /* 0x040fe40003f24270 */
[----:B------:R-:W-:Y:S01]  /*5dd0*/  F2FP.F16.F32.PACK_AB R69, RZ, R69 ;  /* 0x00000045ff45723e */ /* 0x000fe200000000ff */
[----:B------:R-:W-:Y:S01]  /*5de0*/  @P4 STG.E.U16 desc[UR36][R6.64+0xb0], R68 ;  /* 0x0000b04406004986 */ /* 0x000fe2000c101524 */
[C---:B------:R-:W-:Y:S02]  /*5df0*/  ISETP.GT.AND P3, PT, R3.reuse, 0x8, P0 ;  /* 0x000000080300780c */ /* 0x040fe40000764270 */
[----:B------:R-:W-:Y:S01]  /*5e00*/  ISETP.GT.AND P0, PT, R4, 0x61, PT ;  /* 0x000000610400780c */ /* 0x000fe20003f04270 */
[----:B------:R-:W-:Y:S01]  /*5e10*/  @P5 STG.E.U16 desc[UR36][R6.64+0xb2], R69 ;  /* 0x0000b24506005986 */ /* 0x000fe2000c101524 */
[----:B------:R-:W-:-:S02]  /*5e20*/  ISETP.GT.AND P4, PT, R3, RZ, P1 ;  /* 0x000000ff0300720c */ /* 0x000fc40000f84270 */
[C---:B------:R-:W-:Y:S02]  /*5e30*/  ISETP.GT.AND P5, PT, R3.reuse, RZ, P0 ;  /* 0x000000ff0300720c */ /* 0x040fe400007a4270 */
[----:B------:R-:W-:Y:S02]  /*5e40*/  F2FP.F16.F32.PACK_AB R70, RZ, R70 ;  /* 0x00000046ff46723e */ /* 0x000fe400000000ff */
[----:B------:R-:W-:Y:S02]  /*5e50*/  F2FP.F16.F32.PACK_AB R71, RZ, R71 ;  /* 0x00000047ff47723e */ /* 0x000fe400000000ff */
[----:B------:R-:W-:Y:S01]  /*5e60*/  F2FP.F16.F32.PACK_AB R72, RZ, R72 ;  /* 0x00000048ff48723e */ /* 0x000fe200000000ff */
[----:B------:R-:W-:Y:S01]  /*5e70*/  @P2 STG.E.U16 desc[UR36][R8.64+0xb0], R70 ;  /* 0x0000b04608002986 */ /* 0x000fe2000c101524 */
[----:B------:R-:W-:Y:S02]  /*5e80*/  F2FP.F16.F32.PACK_AB R73, RZ, R73 ;  /* 0x00000049ff49723e */ /* 0x000fe400000000ff */
[C---:B------:R-:W-:Y:S01]  /*5e90*/  ISETP.GT.AND P1, PT, R3.reuse, 0x8, P1 ;  /* 0x000000080300780c */ /* 0x040fe20000f24270 */
[----:B------:R-:W-:Y:S01]  /*5ea0*/  @P3 STG.E.U16 desc[UR36][R8.64+0xb2], R71 ;  /* 0x0000b24708003986 */ /* 0x000fe2000c101524 */
[----:B------:R-:W-:-:S02]  /*5eb0*/  ISETP.GT.AND P2, PT, R3, 0x8, P0 ;  /* 0x000000080300780c */ /* 0x000fc40000744270 */
[C---:B------:R-:W-:Y:S01]  /*5ec0*/  ISETP.GT.AND P0, PT, R4.reuse, 0x69, PT ;  /* 0x000000690400780c */ /* 0x040fe20003f04270 */
[----:B------:R-:W-:Y:S01]  /*5ed0*/  @P4 STG.E.U16 desc[UR36][R6.64+0xc0], R72 ;  /* 0x0000c04806004986 */ /* 0x000fe2000c101524 */
[----:B------:R-:W-:Y:S02]  /*5ee0*/  ISETP.GT.AND P4, PT, R4, 0x68, PT ;  /* 0x000000680400780c */ /* 0x000fe40003f84270 */
[----:B------:R-:W-:Y:S01]  /*5ef0*/  F2FP.F16.F32.PACK_AB R74, RZ, R74 ;  /* 0x0000004aff4a723e */ /* 0x000fe200000000ff */
[----:B------:R-:W-:Y:S01]  /*5f00*/  @P5 STG.E.U16 desc[UR36][R6.64+0xc2], R73 ;  /* 0x0000c24906005986 */ /* 0x000fe2000c101524 */
[C---:B------:R-:W-:Y:S02]  /*5f10*/  ISETP.GT.AND P5, PT, R3.reuse, RZ, P4 ;  /* 0x000000ff0300720c */ /* 0x040fe400027a4270 */
[----:B------:R-:W-:Y:S01]  /*5f20*/  ISETP.GT.AND P3, PT, R3, RZ, P0 ;  /* 0x000000ff0300720c */ /* 0x000fe20000764270 */
[----:B------:R-:W-:Y:S01]  /*5f30*/  @P1 STG.E.U16 desc[UR36][R8.64+0xc0], R74 ;  /* 0x0000c04a08001986 */ /* 0x000fe2000c101524 */
[----:B------:R-:W-:-:S02]  /*5f40*/  F2FP.F16.F32.PACK_AB R75, RZ, R75 ;  /* 0x0000004bff4b723e */ /* 0x000fc400000000ff */
[----:B------:R-:W-:Y:S02]  /*5f50*/  F2FP.F16.F32.PACK_AB R76, RZ, R76 ;  /* 0x0000004cff4c723e */ /* 0x000fe400000000ff */
[C---:B------:R-:W-:Y:S01]  /*5f60*/  ISETP.GT.AND P4, PT, R3.reuse, 0x8, P4 ;  /* 0x000000080300780c */ /* 0x040fe20002784270 */
[----:B------:R-:W-:Y:S01]  /*5f70*/  @P2 STG.E.U16 desc[UR36][R8.64+0xc2], R75 ;  /* 0x0000c24b08002986 */ /* 0x000fe2000c101524 */
[----:B------:R-:W-:Y:S02]  /*5f80*/  F2FP.F16.F32.PACK_AB R77, RZ, R77 ;  /* 0x0000004dff4d723e */ /* 0x000fe400000000ff */
[C---:B------:R-:W-:Y:S01]  /*5f90*/  ISETP.GT.AND P2, PT, R4.reuse, 0x71, PT ;  /* 0x000000710400780c */ /* 0x040fe20003f44270 */
[----:B------:R-:W-:Y:S01]  /*5fa0*/  @P5 STG.E.U16 desc[UR36][R6.64+0xd0], R76 ;  /* 0x0000d04c06005986 */ /* 0x000fe2000c101524 */
[----:B------:R-:W-:Y:S02]  /*5fb0*/  ISETP.GT.AND P5, PT, R3, 0x8, P0 ;  /* 0x000000080300780c */ /* 0x000fe400007a4270 */
[C---:B------:R-:W-:Y:S01]  /*5fc0*/  ISETP.GT.AND P1, PT, R4.reuse, 0x78, PT ;  /* 0x000000780400780c */ /* 0x040fe20003f24270 */
[----:B------:R-:W-:Y:S01]  /*5fd0*/  @P3 STG.E.U16 desc[UR36][R6.64+0xd2], R77 ;  /* 0x0000d24d06003986 */ /* 0x000fe2000c101524 */
[----:B------:R-:W-:-:S02]  /*5fe0*/  ISETP.GT.AND P3, PT, R4, 0x70, PT ;  /* 0x000000700400780c */ /* 0x000fc40003f64270 */
[----:B------:R-:W-:Y:S01]  /*5ff0*/  ISETP.GT.AND P0, PT, R4, 0x79, PT ;  /* 0x000000790400780c */ /* 0x000fe20003f04270 */
[----:B------:R-:W-:Y:S01]  /*6000*/  @P4 IMAD.MOV.U32 R4, RZ, RZ, R8 ;  /* 0x000000ffff044224 */ /* 0x000fe200078e0008 */
[----:B------:R-:W-:Y:S01]  /*6010*/  F2FP.F16.F32.PACK_AB R78, RZ, R78 ;  /* 0x0000004eff4e723e */ /* 0x000fe200000000ff */
[----:B------:R-:W-:Y:S01]  /*6020*/  @P4 IMAD.MOV.U32 R5, RZ, RZ, R9 ;  /* 0x000000ffff054224 */ /* 0x000fe200078e0009 */
[----:B------:R-:W-:Y:S02]  /*6030*/  F2FP.F16.F32.PACK_AB R79, RZ, R79 ;  /* 0x0000004fff4f723e */ /* 0x000fe400000000ff */
[----:B------:R-:W-:Y:S02]  /*6040*/  F2FP.F16.F32.PACK_AB R80, RZ, R80 ;  /* 0x00000050ff50723e */ /* 0x000fe400000000ff */
[----:B------:R0:W-:Y:S01]  /*6050*/  @P4 STG.E.U16 desc[UR36][R4.64+0xd0], R78 ;  /* 0x0000d04e04004986 */ /* 0x0001e2000c101524 */
[----:B------:R-:W-:Y:S02]  /*6060*/  ISETP.GT.AND P4, PT, R3, RZ, P2 ;  /* 0x000000ff0300720c */ /* 0x000fe40001784270 */
[----:B------:R-:W-:-:S02]  /*6070*/  F2FP.F16.F32.PACK_AB R81, RZ, R81 ;  /* 0x00000051ff51723e */ /* 0x000fc400000000ff */
[----:B------:R-:W-:Y:S02]  /*6080*/  ISETP.GT.AND P2, PT, R3, 0x8, P2 ;  /* 0x000000080300780c */ /* 0x000fe40001744270 */
[----:B------:R-:W-:Y:S02]  /*6090*/  F2FP.F16.F32.PACK_AB R82, RZ, R82 ;  /* 0x00000052ff52723e */ /* 0x000fe400000000ff */
[----:B------:R-:W-:Y:S02]  /*60a0*/  F2FP.F16.F32.PACK_AB R83, RZ, R83 ;  /* 0x00000053ff53723e */ /* 0x000fe400000000ff */
[----:B------:R-:W-:Y:S01]  /*60b0*/  F2FP.F16.F32.PACK_AB R84, RZ, R84 ;  /* 0x00000054ff54723e */ /* 0x000fe200000000ff */
[----:B0-----:R-:W-:Y:S01]  /*60c0*/  @P5 IMAD.MOV.U32 R4, RZ, RZ, R8 ;  /* 0x000000ffff045224 */ /* 0x001fe200078e0008 */
[----:B------:R-:W-:Y:S01]  /*60d0*/  F2FP.F16.F32.PACK_AB R85, RZ, R85 ;  /* 0x00000055ff55723e */ /* 0x000fe200000000ff */
[----:B------:R-:W-:Y:S01]  /*60e0*/  @P5 IMAD.MOV.U32 R5, RZ, RZ, R9 ;  /* 0x000000ffff055224 */ /* 0x000fe200078e0009 */
[----:B------:R-:W-:-:S02]  /*60f0*/  F2FP.F16.F32.PACK_AB R86, RZ, R86 ;  /* 0x00000056ff56723e */ /* 0x000fc400000000ff */
[----:B------:R-:W-:Y:S02]  /*6100*/  F2FP.F16.F32.PACK_AB R87, RZ, R87 ;  /* 0x00000057ff57723e */ /* 0x000fe400000000ff */
[----:B------:R0:W-:Y:S01]  /*6110*/  @P5 STG.E.U16 desc[UR36][R4.64+0xd2], R79 ;  /* 0x0000d24f04005986 */ /* 0x0001e2000c101524 */
[C---:B------:R-:W-:Y:S02]  /*6120*/  ISETP.GT.AND P5, PT, R3.reuse, RZ, P3 ;  /* 0x000000ff0300720c */ /* 0x040fe40001fa4270 */
[----:B------:R-:W-:-:S11]  /*6130*/  ISETP.GT.AND P3, PT, R3, 0x8, P3 ;  /* 0x000000080300780c */ /* 0x000fd60001f64270 */
[----:B0-----:R-:W-:Y:S02]  /*6140*/  @P5 IMAD.MOV.U32 R4, RZ, RZ, R6 ;  /* 0x000000ffff045224 */ /* 0x001fe400078e0006 */
[----:B------:R-:W-:-:S05]  /*6150*/  @P5 IMAD.MOV.U32 R5, RZ, RZ, R7 ;  /* 0x000000ffff055224 */ /* 0x000fca00078e0007 */
[----:B------:R0:W-:Y:S01]  /*6160*/  @P5 STG.E.U16 desc[UR36][R4.64+0xe0], R80 ;  /* 0x0000e05004005986 */ /* 0x0001e2000c101524 */
[C---:B------:R-:W-:Y:S02]  /*6170*/  ISETP.GT.AND P5, PT, R3.reuse, RZ, P0 ;  /* 0x000000ff0300720c */ /* 0x040fe400007a4270 */
[----:B------:R-:W-:Y:S01]  /*6180*/  ISETP.GT.AND P0, PT, R3, 0x8, P0 ;  /* 0x000000080300780c */ /* 0x000fe20000704270 */
[----:B0-----:R-:W-:Y:S02]  /*6190*/  @P4 IMAD.MOV.U32 R4, RZ, RZ, R6 ;  /* 0x000000ffff044224 */ /* 0x001fe400078e0006 */
[----:B------:R-:W-:-:S05]  /*61a0*/  @P4 IMAD.MOV.U32 R5, RZ, RZ, R7 ;  /* 0x000000ffff054224 */ /* 0x000fca00078e0007 */
[----:B------:R0:W-:Y:S01]  /*61b0*/  @P4 STG.E.U16 desc[UR36][R4.64+0xe2], R81 ;  /* 0x0000e25104004986 */ /* 0x0001e2000c101524 */
[C---:B------:R-:W-:Y:S02]  /*61c0*/  ISETP.GT.AND P4, PT, R3.reuse, RZ, P1 ;  /* 0x000000ff0300720c */ /* 0x040fe40000f84270 */
[----:B------:R-:W-:Y:S01]  /*61d0*/  ISETP.GT.AND P1, PT, R3, 0x8, P1 ;  /* 0x000000080300780c */ /* 0x000fe20000f24270 */
[----:B0-----:R-:W-:Y:S02]  /*61e0*/  @P3 IMAD.MOV.U32 R4, RZ, RZ, R8 ;  /* 0x000000ffff043224 */ /* 0x001fe400078e0008 */
[----:B------:R-:W-:-:S05]  /*61f0*/  @P3 IMAD.MOV.U32 R5, RZ, RZ, R9 ;  /* 0x000000ffff053224 */ /* 0x000fca00078e0009 */
[----:B------:R0:W-:Y:S02]  /*6200*/  @P3 STG.E.U16 desc[UR36][R4.64+0xe0], R82 ;  /* 0x0000e05204003986 */ /* 0x0001e4000c101524 */
[----:B0-----:R-:W-:Y:S02]  /*6210*/  @P2 IMAD.MOV.U32 R4, RZ, RZ, R8 ;  /* 0x000000ffff042224 */ /* 0x001fe400078e0008 */
[----:B------:R-:W-:-:S05]  /*6220*/  @P2 IMAD.MOV.U32 R5, RZ, RZ, R9 ;  /* 0x000000ffff052224 */ /* 0x000fca00078e0009 */
[----:B------:R0:W-:Y:S02]  /*6230*/  @P2 STG.E.U16 desc[UR36][R4.64+0xe2], R83 ;  /* 0x0000e25304002986 */ /* 0x0001e4000c101524 */
[----:B0-----:R-:W-:Y:S02]  /*6240*/  @P4 IMAD.MOV.U32 R4, RZ, RZ, R6 ;  /* 0x000000ffff044224 */ /* 0x001fe400078e0006 */
[----:B------:R-:W-:-:S05]  /*6250*/  @P4 IMAD.MOV.U32 R5, RZ, RZ, R7 ;  /* 0x000000ffff054224 */ /* 0x000fca00078e0007 */
[----:B------:R0:W-:Y:S04]  /*6260*/  @P4 STG.E.U16 desc[UR36][R4.64+0xf0], R84 ;  /* 0x0000f05404004986 */ /* 0x0001e8000c101524 */
[----:B------:R1:W-:Y:S01]  /*6270*/  @P5 STG.E.U16 desc[UR36][R6.64+0xf2], R85 ;  /* 0x0000f25506005986 */ /* 0x0003e2000c101524 */
[----:B0-----:R-:W-:Y:S02]  /*6280*/  @P1 IMAD.MOV.U32 R4, RZ, RZ, R8 ;  /* 0x000000ffff041224 */ /* 0x001fe400078e0008 */
[----:B------:R-:W-:-:S05]  /*6290*/  @P1 IMAD.MOV.U32 R5, RZ, RZ, R9 ;  /* 0x000000ffff051224 */ /* 0x000fca00078e0009 */
[----:B------:R1:W-:Y:S04]  /*62a0*/  @P1 STG.E.U16 desc[UR36][R4.64+0xf0], R86 ;  /* 0x0000f05604001986 */ /* 0x0003e8000c101524 */
[----:B------:R1:W-:Y:S02]  /*62b0*/  @P0 STG.E.U16 desc[UR36][R8.64+0xf2], R87 ;  /* 0x0000f25708000986 */ /* 0x0003e4000c101524 */
.L_x_160:
[----:B------:R-:W-:Y:S05]  /*62c0*/  BSYNC B0 ;  /* 0x0000000000007941 */ /* 0x000fea0003800000 */
.L_x_34:
[----:B------:R-:W-:Y:S01]  /*62d0*/  IADD3 R16, P0, R16, UR38, RZ ;  /* 0x0000002610107c10 */ /* 0x000fe2000ff1e0ff */
[----:B------:R-:W-:Y:S01]  /*62e0*/  ULDC.64 UR4, c[0x0][0x650] ;  /* 0x0001940000047ab9 */ /* 0x000fe20000000a00 */
[----:B------:R-:W-:Y:S01]  /*62f0*/  PRMT R3, RZ, 0x7610, R3 ;  /* 0x00007610ff037816 */ /* 0x000fe20000000003 */
[----:B------:R-:W-:Y:S01]  /*6300*/  IMAD.MOV.U32 R100, RZ, RZ, -0x1 ;  /* 0xffffffffff647424 */ /* 0x000fe200078e00ff */
[----:B------:R-:W-:Y:S01]  /*6310*/  IADD3.X R17, R17, UR41, RZ, P0, !PT ;  /* 0x0000002911117c10 */ /* 0x000fe200087fe4ff */
[----:B------:R-:W-:Y:S01]  /*6320*/  IMAD.MOV.U32 R101, RZ, RZ, -0x1 ;  /* 0xffffffffff657424 */ /* 0x000fe200078e00ff */
[----:B------:R-:W-:-:S04]  /*6330*/  ISETP.GE.U32.AND P0, PT, R16, UR4, PT ;  /* 0x0000000410007c0c */ /* 0x000fc8000bf06070 */
[----:B------:R-:W-:-:S13]  /*6340*/  ISETP.GE.U32.AND.EX P0, PT, R17, UR5, PT, P0 ;  /* 0x0000000511007c0c */ /* 0x000fda000bf06100 */
[----:B------:R-:W-:Y:S05]  /*6350*/  @P0 BRA `(.L_x_161) ;  /* 0x00000004004c0947 */ /* 0x000fea0003800000 */
[----:B------:R-:W0:Y:S01]  /*6360*/  LDC.64 R10, c[0x0][0x628] ;  /* 0x00018a00ff0a7b82 */ /* 0x000e220000000a00 */
[----:B---3--:R-:W3:Y:S01]  /*6370*/  S2R R12, SR_CTAID.X ;  /* 0x00000000000c7919 */ /* 0x008ee20000002500 */
[----:B-12-4-:R-:W-:Y:S02]  /*6380*/  IMAD.MOV.U32 R8, RZ, RZ, R16 ;  /* 0x000000ffff087224 */ /* 0x016fe400078e0010 */
[----:B------:R-:W-:Y:S01]  /*6390*/  IMAD.MOV.U32 R9, RZ, RZ, R17 ;  /* 0x000000ffff097224 */ /* 0x000fe200078e0011 */
[----:B------:R-:W1:Y:S03]  /*63a0*/  S2R R20, SR_CTAID.Y ;  /* 0x0000000000147919 */ /* 0x000e660000002600 */
[----:B------:R-:W2:Y:S08]  /*63b0*/  LDC R0, c[0x0][0x630] ;  /* 0x00018c00ff007b82 */ /* 0x000eb00000000800 */
[----:B------:R-:W4:Y:S01]  /*63c0*/  LDC.64 R14, c[0x0][0x620] ;  /* 0x00018800ff0e7b82 */ /* 0x000f220000000a00 */
[----:B0-----:R-:W-:-:S04]  /*63d0*/  ISETP.NE.U32.AND P0, PT, R10, RZ, PT ;  /* 0x000000ff0a00720c */ /* 0x001fc80003f05070 */
[----:B------:R-:W-:-:S13]  /*63e0*/  ISETP.NE.AND.EX P0, PT, R11, RZ, PT, P0 ;  /* 0x000000ff0b00720c */ /* 0x000fda0003f05300 */
[----:B-1234-:R-:W-:Y:S05]  /*63f0*/  @!P0 BRA `(.L_x_162) ;  /* 0x0000000000288947 */ /* 0x01efea0003800000 */
        /* <DEDUP_REMOVED lines=10> */
.L_x_162:
[-CC-:B------:R-:W-:Y:S01]  /*64a0*/  SHF.R.U64 R101, R8, R0.reuse, R9.reuse ;  /* 0x0000000008657219 */ /* 0x180fe20000001209 */
[----:B------:R-:W0:Y:S01]  /*64b0*/  LDC.64 R26, c[0x0][0x640] ;  /* 0x00019000ff1a7b82 */ /* 0x000e220000000a00 */
[----:B------:R-:W-:Y:S01]  /*64c0*/  SHF.R.U32.HI R0, RZ, R0, R9 ;  /* 0x00000000ff007219 */ /* 0x000fe20000011609 */
[----:B------:R-:W-:Y:S01]  /*64d0*/  ULDC UR4, c[0x0][0x150] ;  /* 0x0000540000047ab9 */ /* 0x000fe20000000800 */
[----:B------:R-:W-:Y:S02]  /*64e0*/  IADD3 R3, P0, RZ, -R101, RZ ;  /* 0x80000065ff037210 */ /* 0x000fe40007f1e0ff */
[----:B------:R-:W-:-:S03]  /*64f0*/  I2FP.F32.U32 R7, R12 ;  /* 0x0000000c00077245 */ /* 0x000fc60000201000 */
[----:B------:R-:W1:Y:S01]  /*6500*/  LDC R6, c[0x0][0x618] ;  /* 0x00018600ff067b82 */ /* 0x000e620000000800 */
[----:B------:R-:W-:Y:S02]  /*6510*/  IMAD.X R5, RZ, RZ, ~R0, P0 ;  /* 0x000000ffff057224 */ /* 0x000fe400000e0e00 */
[----:B------:R-:W-:Y:S01]  /*6520*/  FMUL R7, R7, UR4 ;  /* 0x0000000407077c20 */ /* 0x000fe20008400000 */
[----:B------:R-:W-:Y:S01]  /*6530*/  ULDC UR4, c[0x0][0x154] ;  /* 0x0000550000047ab9 */ /* 0x000fe20000000800 */
[-C--:B------:R-:W-:Y:S02]  /*6540*/  IMAD R0, R5, R14.reuse, RZ ;  /* 0x0000000e05007224 */ /* 0x080fe400078e02ff */
[C---:B------:R-:W-:Y:S01]  /*6550*/  IMAD.WIDE.U32 R4, R3.reuse, R14, R16 ;  /* 0x0000000e03047225 */ /* 0x040fe200078e0010 */
[----:B------:R-:W2:Y:S01]  /*6560*/  LDC R8, c[0x0][0x608] ;  /* 0x00018200ff087b82 */ /* 0x000ea20000000800 */
[----:B------:R-:W3:Y:S02]  /*6570*/  F2I.U32.TRUNC.NTZ R7, R7 ;  /* 0x0000000700077305 */ /* 0x000ee4000020f000 */
[----:B------:R-:W-:Y:S01]  /*6580*/  IMAD R3, R3, R15, R0 ;  /* 0x0000000f03037224 */ /* 0x000fe200078e0200 */
[----:B------:R-:W-:-:S03]  /*6590*/  I2FP.F32.U32 R0, R20 ;  /* 0x0000001400007245 */ /* 0x000fc60000201000 */
[----:B------:R-:W-:Y:S01]  /*65a0*/  IMAD.IADD R3, R5, 0x1, R3 ;  /* 0x0000000105037824 */ /* 0x000fe200078e0203 */
[----:B------:R-:W4:Y:S01]  /*65b0*/  LDC R11, c[0x0][0x658] ;  /* 0x00019600ff0b7b82 */ /* 0x000f220000000800 */
[----:B0-----:R-:W-:-:S04]  /*65c0*/  ISETP.NE.U32.AND P0, PT, R26, RZ, PT ;  /* 0x000000ff1a00720c */ /* 0x001fc80003f05070 */
[----:B------:R-:W-:-:S03]  /*65d0*/  ISETP.NE.AND.EX P0, PT, R27, RZ, PT, P0 ;  /* 0x000000ff1b00720c */ /* 0x000fc60003f05300 */
[----:B------:R-:W0:Y:S01]  /*65e0*/  LDC R9, c[0x0][0x144] ;  /* 0x00005100ff097b82 */ /* 0x000e220000000800 */
[-C--:B-1----:R-:W-:Y:S01]  /*65f0*/  SHF.R.U64 R10, R4, R6.reuse, R3 ;  /* 0x00000006040a7219 */ /* 0x082fe20000001203 */
[----:B---3--:R-:W-:Y:S01]  /*6600*/  IMAD.MOV R7, RZ, RZ, -R7 ;  /* 0x000000ffff077224 */ /* 0x008fe200078e0a07 */
[----:B------:R-:W-:Y:S01]  /*6610*/  SHF.R.U32.HI R3, RZ, R6, R3 ;  /* 0x00000006ff037219 */ /* 0x000fe20000011603 */
[----:B------:R-:W-:-:S04]  /*6620*/  FMUL R6, R0, UR4 ;  /* 0x0000000400067c20 */ /* 0x000fc80008400000 */
[----:B------:R-:W1:Y:S01]  /*6630*/  LDC R21, c[0x0][0x148] ;  /* 0x00005200ff157b82 */ /* 0x000e620000000800 */
[----:B------:R3:W0:Y:S01]  /*6640*/  F2I.U32.TRUNC.NTZ R14, R6 ;  /* 0x00000006000e7305 */ /* 0x000622000020f000 */
[-CC-:B--2---:R-:W-:Y:S02]  /*6650*/  SHF.R.U64 R13, R10, R8.reuse, R3.reuse ;  /* 0x000000080a0d7219 */ /* 0x184fe40000001203 */
[----:B------:R-:W-:-:S04]  /*6660*/  SHF.R.U32.HI R0, RZ, R8, R3 ;  /* 0x00000008ff007219 */ /* 0x000fc80000011603 */
[----:B-----5:R-:W2:Y:S01]  /*6670*/  LDC R24, c[0x0][0x648] ;  /* 0x00019200ff187b82 */ /* 0x020ea20000000800 */
[-CC-:B----4-:R-:W-:Y:S02]  /*6680*/  SHF.R.U64 R15, R13, R11.reuse, R0.reuse ;  /* 0x0000000b0d0f7219 */ /* 0x190fe40000001200 */
[----:B------:R-:W-:-:S03]  /*6690*/  SHF.R.U32.HI R5, RZ, R11, R0 ;  /* 0x0000000bff057219 */ /* 0x000fc60000011600 */
[----:B------:R-:W-:Y:S02]  /*66a0*/  IMAD.MOV.U32 R4, RZ, RZ, R15 ;  /* 0x000000ffff047224 */ /* 0x000fe400078e000f */
[----:B------:R-:W4:Y:S01]  /*66b0*/  LDC R28, c[0x0][0x638] ;  /* 0x00018e00ff1c7b82 */ /* 0x000f220000000800 */
[----:B0-----:R-:W-:-:S07]  /*66c0*/  IMAD R25, R9, R7, R12 ;  /* 0x0000000709197224 */ /* 0x001fce00078e020c */
[----:B------:R-:W0:Y:S08]  /*66d0*/  LDC R29, c[0x0][0x610] ;  /* 0x00018400ff1d7b82 */ /* 0x000e300000000800 */
[----:B------:R-:W0:Y:S01]  /*66e0*/  LDC R30, c[0x0][0x600] ;  /* 0x00018000ff1e7b82 */ /* 0x000e220000000800 */
[----:B-123--:R-:W-:Y:S05]  /*66f0*/  @!P0 BRA `(.L_x_163) ;  /* 0x0000000000288947 */ /* 0x00efea0003800000 */
[----:B------:R-:W1:Y:S02]  /*6700*/  LDC R0, c[0x0][0x64c] ;  /* 0x00019300ff007b82 */ /* 0x000e640000000800 */
[----:B-1----:R-:W-:-:S05]  /*6710*/  IADD3 R3, P0, R15, R0, RZ ;  /* 0x000000000f037210 */ /* 0x002fca0007f1e0ff */
        /* <DEDUP_REMOVED lines=8> */
.L_x_163:
[----:B------:R-:W-:Y:S01]  /*67a0*/  ISETP.NE.AND P0, PT, R2, 0x1, PT ;  /* 0x000000010200780c */ /* 0x000fe20003f05270 */
[----:B------:R-:W-:Y:S01]  /*67b0*/  IMAD.MOV R14, RZ, RZ, -R14 ;  /* 0x000000ffff0e7224 */ /* 0x000fe200078e0a0e */
[----:B------:R-:W-:Y:S02]  /*67c0*/  SHF.R.U64 R3, R4, R24, R5 ;  /* 0x0000001804037219 */ /* 0x000fe40000001205 */
[----:B------:R-:W-:Y:S02]  /*67d0*/  LOP3.LUT R0, R13, R98, RZ, 0xc0, !PT ;  /* 0x000000620d007212 */ /* 0x000fe400078ec0ff */
[----:B------:R-:W-:Y:S01]  /*67e0*/  LOP3.LUT R10, R10, R97, RZ, 0xc0, !PT ;  /* 0x000000610a0a7212 */ /* 0x000fe200078ec0ff */
[----:B------:R-:W-:Y:S02]  /*67f0*/  IMAD.MOV R4, RZ, RZ, -R3 ;  /* 0x000000ffff047224 */ /* 0x000fe400078e0a03 */
[----:B------:R-:W-:Y:S02]  /*6800*/  IMAD R0, R93, R3, R0 ;  /* 0x000000035d007224 */ /* 0x000fe400078e0200 */
[----:B----4-:R-:W-:-:S02]  /*6810*/  IMAD R3, R4, R28, R15 ;  /* 0x0000001c04037224 */ /* 0x010fc400078e020f */
[----:B------:R-:W-:Y:S02]  /*6820*/  @P0 IMAD R25, R21, R14, R20 ;  /* 0x0000000e15190224 */ /* 0x000fe400078e0214 */
[----:B0-----:R-:W-:Y:S02]  /*6830*/  IMAD R5, R3, R30, R10 ;  /* 0x0000001e03057224 */ /* 0x001fe400078e020a */
[----:B------:R-:W-:Y:S02]  /*6840*/  IMAD R0, R0, R29, R25 ;  /* 0x0000001d00007224 */ /* 0x000fe400078e0219 */
[----:B------:R-:W-:-:S03]  /*6850*/  IMAD.MOV.U32 R4, RZ, RZ, 0x1 ;  /* 0x00000001ff047424 */ /* 0x000fc600078e00ff */
[----:B------:R-:W-:Y:S02]  /*6860*/  SEL R100, R5, R0, !P0 ;  /* 0x0000000005647207 */ /* 0x000fe40004000000 */
[----:B------:R-:W-:Y:S02]  /*6870*/  PRMT R3, R4, 0x7610, R3 ;  /* 0x0000761004037816 */ /* 0x000fe40000000003 */
[----:B------:R-:W-:-:S07]  /*6880*/  SEL R0, R0, R5, !P0 ;  /* 0x0000000500007207 */ /* 0x000fce0004000000 */
.L_x_161:
[----:B------:R-:W-:Y:S01]  /*6890*/  UIMAD.WIDE.U32 UR4, UR42, 0x24924925, URZ ;  /* 0x249249252a0478a5 */ /* 0x000fe2000f8e003f */
[----:B------:R-:W-:Y:S01]  /*68a0*/  LOP3.LUT P0, RZ, R3, 0xff, RZ, 0xc0, !PT ;  /* 0x000000ff03ff7812 */ /* 0x000fe2000780c0ff */
[----:B------:R-:W-:Y:S02]  /*68b0*/  IMAD.MOV.U32 R103, RZ, RZ, R0 ;  /* 0x000000ffff677224 */ /* 0x000fe400078e0000 */
[----:B------:R-:W-:-:S04]  /*68c0*/  UIADD3 UR4, UR42, -UR5, URZ ;  /* 0x800000052a047290 */ /* 0x000fc8000fffe03f */
[----:B------:R-:W-:-:S04]  /*68d0*/  ULEA.HI UR4, UR4, UR5, URZ, 0x1f ;  /* 0x0000000504047291 */ /* 0x000fc8000f8ff83f */
[----:B------:R-:W-:-:S04]  /*68e0*/  USHF.R.U32.HI UR4, URZ, 0x2, UR4 ;  /* 0x000000023f047899 */ /* 0x000fc80008011604 */
[----:B------:R-:W-:Y:S01]  /*68f0*/  UIMAD UR42, UR4, -0x7, UR42 ;  /* 0xfffffff9042a78a4 */ /* 0x000fe2000f8e022a */
[----:B------:R-:W-:Y:S11]  /*6900*/  @P0 BRA `(.L_x_164) ;  /* 0xffffffa800f40947 */ /* 0x000ff6000383ffff */
[----:B------:R-:W-:Y:S05]  /*6910*/  EXIT ;  /* 0x000000000000794d */ /* 0x000fea0003800000 */
.L_x_7:
        /* <DEDUP_REMOVED lines=26> */
.L_x_166:
[----:B------:R-:W0:Y:S01]  /*6ac0*/  LDC.64 R28, c[0x0][0x640] ;  /* 0x00019000ff1c7b82 */ /* 0x000e220000000a00 */
[-CC-:B------:R-:W-:Y:S01]  /*6ad0*/  SHF.R.U64 R21, R14, R8.reuse, R15.reuse ;  /* 0x000000080e157219 */ /* 0x180fe2000000120f */
[----:B------:R-:W-:Y:S01]  /*6ae0*/  IMAD.MOV.U32 R31, RZ, RZ, 0x1 ;  /* 0x00000001ff1f7424 */ /* 0x000fe200078e00ff */
[----:B------:R-:W-:Y:S02]  /*6af0*/  SHF.R.U32.HI R7, RZ, R8, R15 ;  /* 0x00000008ff077219 */ /* 0x000fe4000001160f */
[----:B------:R-:W-:-:S03]  /*6b00*/  IADD3 R13, P0, RZ, -R21, RZ ;  /* 0x80000015ff0d7210 */ /* 0x000fc60007f1e0ff */
[----:B------:R-:W1:Y:S02]  /*6b10*/  LDC R12, c[0x0][0x618] ;  /* 0x00018600ff0c7b82 */ /* 0x000e640000000800 */
[----:B------:R-:W-:Y:S02]  /*6b20*/  IMAD.X R7, RZ, RZ, ~R7, P0 ;  /* 0x000000ffff077224 */ /* 0x000fe400000e0e07 */
[----:B------:R-:W-:-:S04]  /*6b30*/  IMAD.WIDE.U32 R10, R13, R24, R16 ;  /* 0x000000180d0a7225 */ /* 0x000fc800078e0010 */
[----:B------:R-:W2:Y:S01]  /*6b40*/  LDC R14, c[0x0][0x608] ;  /* 0x00018200ff0e7b82 */ /* 0x000ea20000000800 */
[----:B------:R-:W-:-:S04]  /*6b50*/  IMAD R8, R7, R24, RZ ;  /* 0x0000001807087224 */ /* 0x000fc800078e02ff */
[----:B------:R-:W-:-:S03]  /*6b60*/  IMAD R7, R13, R25, R8 ;  /* 0x000000190d077224 */ /* 0x000fc600078e0208 */
[----:B------:R-:W3:Y:S01]  /*6b70*/  LDC R26, c[0x0][0x658] ;  /* 0x00019600ff1a7b82 */ /* 0x000ee20000000800 */
[----:B------:R-:W-:Y:S01]  /*6b80*/  IMAD.IADD R7, R11, 0x1, R7 ;  /* 0x000000010b077824 */ /* 0x000fe200078e0207 */
[----:B0-----:R-:W-:Y:S01]  /*6b90*/  ISETP.NE.U32.AND P0, PT, R28, RZ, PT ;  /* 0x000000ff1c00720c */ /* 0x001fe20003f05070 */
[----:B------:R-:W-:-:S03]  /*6ba0*/  IMAD.MOV.U32 R11, RZ, RZ, -0x1 ;  /* 0xffffffffff0b7424 */ /* 0x000fc600078e00ff */
        /* <DEDUP_REMOVED lines=8> */
[-C--:B---3--:R-:W-:Y:S02]  /*6c30*/  SHF.L.U32 R10, R11, R26.reuse, RZ ;  /* 0x0000001a0b0a7219 */ /* 0x088fe400000006ff */
[--C-:B------:R-:W-:Y:S02]  /*6c40*/  SHF.R.U64 R24, R22, R26, R7.reuse ;  /* 0x0000001a16187219 */ /* 0x100fe40000001207 */
[----:B------:R-:W-:Y:S02]  /*6c50*/  LOP3.LUT R33, RZ, R10, RZ, 0x33, !PT ;  /* 0x0000000aff217212 */ /* 0x000fe400078e33ff */
[----:B------:R-:W-:Y:S01]  /*6c60*/  SHF.R.U32.HI R11, RZ, R26, R7 ;  /* 0x0000001aff0b7219 */ /* 0x000fe20000011607 */
[----:B------:R-:W3:Y:S01]  /*6c70*/  LDC R30, c[0x0][0x610] ;  /* 0x00018400ff1e7b82 */ /* 0x000ee20000000800 */
[----:B------:R-:W-:Y:S01]  /*6c80*/  IMAD.MOV.U32 R10, RZ, RZ, R24 ;  /* 0x000000ffff0a7224 */ /* 0x000fe200078e0018 */
[----:B------:R-:W-:Y:S06]  /*6c90*/  @!P0 BRA `(.L_x_167) ;  /* 0x0000000000288947 */ /* 0x000fec0003800000 */
        /* <DEDUP_REMOVED lines=10> */
.L_x_167:
[----:B------:R-:W-:Y:S02]  /*6d40*/  ISETP.NE.AND P0, PT, R2, 0x1, PT ;  /* 0x000000010200780c */ /* 0x000fe40003f05270 */
[----:B-1----:R-:W-:Y:S01]  /*6d50*/  SHF.R.U64 R8, R10, R8, R11 ;  /* 0x000000080a087219 */ /* 0x002fe2000000120b */
[----:B0-----:R-:W-:Y:S01]  /*6d60*/  VIADD R11, R25, 0xffffffff ;  /* 0xffffffff190b7836 */ /* 0x001fe20000000000 */
[----:B------:R-:W-:Y:S02]  /*6d70*/  SHF.L.U32 R31, R31, R26, RZ ;  /* 0x0000001a1f1f7219 */ /* 0x000fe400000006ff */
[----:B------:R-:W-:Y:S01]  /*6d80*/  LOP3.LUT R5, R22, R33, RZ, 0xc0, !PT ;  /* 0x0000002116057212 */ /* 0x000fe200078ec0ff */
[----:B------:R-:W-:-:S04]  /*6d90*/  IMAD.MOV R7, RZ, RZ, -R8 ;  /* 0x000000ffff077224 */ /* 0x000fc800078e0a08 */
[----:B------:R-:W-:Y:S02]  /*6da0*/  IMAD R5, R31, R8, R5 ;  /* 0x000000081f057224 */ /* 0x000fe400078e0205 */
[----:B------:R-:W-:Y:S01]  /*6db0*/  @P0 IMAD R6, R9, R23, R4 ;  /* 0x0000001709060224 */ /* 0x000fe200078e0204 */
[----:B------:R-:W-:Y:S01]  /*6dc0*/  LOP3.LUT R9, R20, R11, RZ, 0xc0, !PT ;  /* 0x0000000b14097212 */ /* 0x000fe200078ec0ff */
[----:B--2---:R-:W-:Y:S02]  /*6dd0*/  IMAD R4, R7, R27, R24 ;  /* 0x0000001b07047224 */ /* 0x004fe400078e0218 */
[----:B---3--:R-:W-:Y:S02]  /*6de0*/  IMAD R6, R5, R30, R6 ;  /* 0x0000001e05067224 */ /* 0x008fe400078e0206 */
[----:B------:R-:W-:Y:S02]  /*6df0*/  IMAD R5, R4, R25, R9 ;  /* 0x0000001904057224 */ /* 0x000fe400078e0209 */
[----:B------:R-:W-:-:S02]  /*6e00*/  IMAD.MOV.U32 R8, RZ, RZ, 0x1 ;  /* 0x00000001ff087424 */ /* 0x000fc400078e00ff */
[----:B------:R-:W-:Y:S01]  /*6e10*/  IMAD.MOV.U32 R7, RZ, RZ, R21 ;  /* 0x000000ffff077224 */ /* 0x000fe200078e0015 */
[----:B------:R-:W-:Y:S02]  /*6e20*/  SEL R19, R5, R6, !P0 ;  /* 0x0000000605137207 */ /* 0x000fe40004000000 */
[----:B------:R-:W-:-:S07]  /*6e30*/  SEL R12, R6, R5, !P0 ;  /* 0x00000005060c7207 */ /* 0x000fce0004000000 */
.L_x_165:
[----:B------:R-:W-:-:S08]  /*6e40*/  NOP ;  /* 0x0000000000007918 */ /* 0x000fd00000000000 */
[----:B------:R-:W0:-:S00]  /*6e50*/  USETMAXREG.DEALLOC.CTAPOOL 0x28 ;  /* 0x00000028000079c8 */ /* 0x000e0000080e0500 */
[----:B0-----:R-:W-:-:S13]  /*6e60*/  ISETP.NE.AND P0, PT, R3, RZ, PT ;  /* 0x000000ff0300720c */ /* 0x001fda0003f05270 */
[----:B------:R-:W-:Y:S05]  /*6e70*/  @P0 EXIT ;  /* 0x000000000000094d */ /* 0x000fea0003800000 */
[----:B------:R-:W-:Y:S01]  /*6e80*/  LOP3.LUT P0, RZ, R8, 0xff, RZ, 0xc0, !PT ;  /* 0x000000ff08ff7812 */ /* 0x000fe2000780c0ff */
[----:B------:R-:W-:Y:S02]  /*6e90*/  IMAD.MOV.U32 R3, RZ, RZ, 0x1 ;  /* 0x00000001ff037424 */ /* 0x000fe400078e00ff */
[----:B------:R-:W-:-:S10]  /*6ea0*/  IMAD.MOV.U32 R13, RZ, RZ, RZ ;  /* 0x000000ffff0d7224 */ /* 0x000fd400078e00ff */
[----:B------:R-:W-:Y:S05]  /*6eb0*/  @!P0 BRA `(.L_x_168) ;  /* 0x0000000c00ac8947 */ /* 0x000fea0003800000 */
[----:B------:R-:W0:Y:S01]  /*6ec0*/  LDC R3, c[0x0][0x28c] ;  /* 0x0000a300ff037b82 */ /* 0x000e220000000800 */
[----:B------:R-:W-:Y:S01]  /*6ed0*/  UMOV UR7, 0x1 ;  /* 0x0000000100077882 */ /* 0x000fe20000000000 */
[----:B------:R-:W-:Y:S01]  /*6ee0*/  ULDC UR21, c[0x0][0x658] ;  /* 0x0001960000157ab9 */ /* 0x000fe20000000800 */
[----:B------:R-:W-:Y:S01]  /*6ef0*/  UMOV UR6, 0xffffffff ;  /* 0xffffffff00067882 */ /* 0x000fe20000000000 */
[----:B------:R-:W-:Y:S01]  /*6f00*/  BSSY B0, `(.L_x_168) ;  /* 0x00000e6000007945 */ /* 0x000fe20003800000 */
[----:B------:R-:W-:Y:S01]  /*6f10*/  USHF.L.U32 UR6, UR6, UR21, URZ ;  /* 0x0000001506067299 */ /* 0x000fe2000800063f */
[----:B------:R-:W-:Y:S01]  /*6f20*/  IMAD.MOV.U32 R11, RZ, RZ, 0x1 ;  /* 0x00000001ff0b7424 */ /* 0x000fe200078e00ff */
[----:B------:R-:W-:Y:S01]  /*6f30*/  LOP3.LUT R10, R18, 0x2, RZ, 0xfc, !PT ;  /* 0x00000002120a7812 */ /* 0x000fe200078efcff */
[----:B------:R-:W1:Y:S01]  /*6f40*/  S2UR UR5, SR_CgaCtaId ;  /* 0x00000000000579c3 */ /* 0x000e620000008800 */
[----:B------:R-:W-:Y:S01]  /*6f50*/  IMAD.MOV.U32 R13, RZ, RZ, RZ ;  /* 0x000000ffff0d7224 */ /* 0x000fe200078e00ff */
[----:B------:R-:W-:Y:S01]  /*6f60*/  ULDC UR13, c[0x0][0x600] ;  /* 0x00018000000d7ab9 */ /* 0x000fe20000000800 */
[----:B------:R-:W-:Y:S01]  /*6f70*/  UMOV UR30, 0x5 ;  /* 0x00000005001e7882 */ /* 0x000fe20000000000 */
[----:B------:R-:W-:-:S02]  /*6f80*/  UIADD3 UR13, UR13, -0x1, URZ ;  /* 0xffffffff0d0d7890 */ /* 0x000fc4000fffe03f */
[----:B------:R-:W-:Y:S02]  /*6f90*/  USHF.L.U32 UR21, UR7, UR21, URZ ;  /* 0x0000001507157299 */ /* 0x000fe4000800063f */
[----:B------:R-:W-:Y:S01]  /*6fa0*/  ULOP3.LUT UR23, URZ, UR6, URZ, 0x33, !UPT ;  /* 0x000000063f177292 */ /* 0x000fe2000f8e333f */
[----:B------:R-:W-:Y:S01]  /*6fb0*/  ULDC.64 UR42, c[0x0][0x198] ;  /* 0x00006600002a7ab9 */ /* 0x000fe20000000a00 */
[----:B0-----:R-:W-:-:S05]  /*6fc0*/  VIADD R3, R3, 0x3f ;  /* 0x0000003f03037836 */ /* 0x001fca0000000000 */
[----:B------:R-:W-:Y:S01]  /*6fd0*/  SHF.R.S32.HI R4, RZ, 0x1f, R3 ;  /* 0x0000001fff047819 */ /* 0x000fe20000011403 */
[----:B-1----:R-:W-:-:S03]  /*6fe0*/  ULOP3.LUT UR4, UR5, 0x1, URZ, 0xc0, !UPT ;  /* 0x0000000105047892 */ /* 0x002fc6000f8ec03f */
[----:B------:R-:W-:Y:S01]  /*6ff0*/  LEA.HI R4, R4, R3, RZ, 0x6 ;  /* 0x0000000304047211 */ /* 0x000fe200078f30ff */
[----:B------:R-:W-:Y:S01]  /*7000*/  USHF.R.U32.HI UR37, URZ, 0x1, UR5 ;  /* 0x000000013f257899 */ /* 0x000fe20008011605 */
[----:B------:R-:W-:Y:S01]  /*7010*/  IMAD.MOV.U32 R3, RZ, RZ, 0x1 ;  /* 0x00000001ff037424 */ /* 0x000fe200078e00ff */
[----:B------:R-:W-:Y:S01]  /*7020*/  USHF.L.U32 UR22, UR5, 0x5, URZ ;  /* 0x0000000505167899 */ /* 0x000fe2000800063f */
[----:B------:R-:W-:Y:S01]  /*7030*/  SHF.R.S32.HI R8, RZ, 0x6, R4 ;  /* 0x00000006ff087819 */ /* 0x000fe20000011404 */
[----:B------:R-:W-:Y:S02]  /*7040*/  USHF.L.U32 UR40, UR5, 0xb, URZ ;  /* 0x0000000b05287899 */ /* 0x000fe4000800063f */
[----:B------:R-:W-:Y:S02]  /*7050*/  ULOP3.LUT UR5, UR5, 0xfffffffe, URZ, 0xc0, !UPT ;  /* 0xfffffffe05057892 */ /* 0x000fe4000f8ec03f */
[----:B------:R-:W-:Y:S01]  /*7060*/  UISETP.GT.U32.AND UP0, UPT, UR4, 0xffff, UPT ;  /* 0x0000ffff0400788c */ /* 0x000fe2000bf04070 */
[----:B------:R-:W-:Y:S01]  /*7070*/  VIADD R9, R8, 0x1 ;  /* 0x0000000108097836 */ /* 0x000fe20000000000 */
[----:B------:R-:W-:-:S02]  /*7080*/  USHF.L.U32 UR29, UR7, UR5, URZ ;  /* 0x00000005071d7299 */ /* 0x000fc4000800063f */
[----:B------:R-:W-:Y:S02]  /*7090*/  ULOP3.LUT UR5, UR5, 0x1, URZ, 0xfc, !UPT ;  /* 0x0000000105057892 */ /* 0x000fe4000f8efc3f */
[----:B------:R-:W-:Y:S02]  /*70a0*/  USEL UR4, UR4, 0xffff, !UP0 ;  /* 0x0000ffff04047887 */ /* 0x000fe4000c000000 */
[----:B------:R-:W-:Y:S02]  /*70b0*/  USHF.L.U32 UR5, UR7, UR5, URZ ;  /* 0x0000000507057299 */ /* 0x000fe4000800063f */
[----:B------:R-:W-:Y:S02]  /*70c0*/  ULOP3.LUT UR4, UR4, 0xffff, URZ, 0xc0, !UPT ;  /* 0x0000ffff04047892 */ /* 0x000fe4000f8ec03f */
[----:B------:R-:W-:Y:S02]  /*70d0*/  USHF.L.U32 UR44, UR37, 0x5, URZ ;  /* 0x00000005252c7899 */ /* 0x000fe4000800063f */
[----:B------:R-:W-:-:S02]  /*70e0*/  ULOP3.LUT UR22, UR22, 0x20, URZ, 0xc0, !UPT ;  /* 0x0000002016167892 */ /* 0x000fc4000f8ec03f */
[----:B------:R-:W-:Y:S02]  /*70f0*/  ULOP3.LUT UR29, UR29, UR5, URZ, 0xfc, !UPT ;  /* 0x000000051d1d7292 */ /* 0x000fe4000f8efc3f */
[----:B------:R-:W-:-:S12]  /*7100*/  USHF.L.U32 UR30, UR30, UR4, URZ ;  /* 0x000000041e1e7299 */ /* 0x000fd8000800063f */
.L_x_179:
[----:B------:R-:W-:-:S03]  /*7110*/  UMOV UR4, 0xffffffff ;  /* 0xffffffff00047882 */ /* 0x000fc60000000000 */
[----:B------:R-:W-:Y:S05]  /*7120*/  BRA.DIV UR4, `(.L_x_169) ;  /* 0x0000001204647947 */ /* 0x000fea000b800000 */
[----:B------:R-:W-:-:S13]  /*7130*/  ELECT P6, URZ, PT ;  /* 0x00000000003f782f */ /* 0x000fda00038c0000 */
.L_x_193:
[----:B------:R-:W-:Y:S04]  /*7140*/  BSSY B1, `(.L_x_170) ;  /* 0x000004d000017945 */ /* 0x000fe80003800000 */
[----:B------:R-:W-:Y:S05]  /*7150*/  @!P6 BRA `(.L_x_171) ;  /* 0x00000004002ce947 */ /* 0x000fea0003800000 */
[----:B------:R-:W0:Y:S02]  /*7160*/  LDC R4, c[0x0][0x28c] ;  /* 0x0000a300ff047b82 */ /* 0x000e240000000800 */
[----:B0-----:R-:W-:-:S13]  /*7170*/  ISETP.GE.AND P0, PT, R4, 0x1, PT ;  /* 0x000000010400780c */ /* 0x001fda0003f06270 */
[----:B------:R-:W-:Y:S05]  /*7180*/  @!P0 BRA `(.L_x_171) ;  /* 0x0000000400208947 */ /* 0x000fea0003800000 */
[----:B------:R-:W-:Y:S02]  /*7190*/  IMAD.SHL.U32 R15, R12, 0x80, RZ ;  /* 0x000000800c0f7824 */ /* 0x000fe400078e00ff */
[----:B------:R-:W-:Y:S02]  /*71a0*/  IMAD.SHL.U32 R19, R19, 0x80, RZ ;  /* 0x0000008013137824 */ /* 0x000fe400078e00ff */
[----:B------:R-:W-:Y:S02]  /*71b0*/  IMAD.U32 R20, RZ, RZ, UR44 ;  /* 0x0000002cff147e24 */ /* 0x000fe4000f8e00ff */
[----:B------:R-:W-:Y:S02]  /*71c0*/  IMAD.U32 R22, RZ, RZ, UR22 ;  /* 0x00000016ff167e24 */ /* 0x000fe4000f8e00ff */
[----:B------:R-:W-:Y:S02]  /*71d0*/  IMAD.MOV.U32 R4, RZ, RZ, R9 ;  /* 0x000000ffff047224 */ /* 0x000fe400078e0009 */
[----:B------:R-:W-:-:S02]  /*71e0*/  IMAD.MOV.U32 R5, RZ, RZ, R3 ;  /* 0x000000ffff057224 */ /* 0x000fc400078e0003 */
[----:B------:R-:W-:Y:S02]  /*71f0*/  IMAD.MOV.U32 R6, RZ, RZ, R13 ;  /* 0x000000ffff067224 */ /* 0x000fe400078e000d */
[----:B------:R-:W-:Y:S02]  /*7200*/  VIADD R24, R15, 0x40 ;  /* 0x000000400f187836 */ /* 0x000fe40000000000 */
[----:B------:R-:W-:-:S07]  /*7210*/  VIADD R25, R19, 0x40 ;  /* 0x0000004013197836 */ /* 0x000fce0000000000 */
.L_x_174:
[----:B------:R-:W0:Y:S01]  /*7220*/  S2R R21, SR_CgaCtaId ;  /* 0x0000000000157919 */ /* 0x000e220000008800 */
[----:B------:R-:W-:Y:S02]  /*7230*/  MOV R12, 0x400 ;  /* 0x00000400000c7802 */ /* 0x000fe40000000f00 */
[----:B------:R-:W-:-:S13]  /*7240*/  ISETP.NE.AND P1, PT, R0, RZ, PT ;  /* 0x000000ff0000720c */ /* 0x000fda0003f25270 */
[----:B------:R-:W1:Y:S01]  /*7250*/  @!P1 LDC R14, c[0x0][0x500] ;  /* 0x00014000ff0e9b82 */ /* 0x000e620000000800 */
[----:B0-----:R-:W-:Y:S02]  /*7260*/  LEA R23, R21, R12, 0x18 ;  /* 0x0000000c15177211 */ /* 0x001fe400078ec0ff */
[----:B------:R-:W-:-:S03]  /*7270*/  SHF.L.U32 R12, R5, 0x1f, RZ ;  /* 0x0000001f050c7819 */ /* 0x000fc600000006ff */
[----:B------:R-:W-:-:S04]  /*7280*/  IMAD R21, R6, 0x8, R23 ;  /* 0x0000000806157824 */ /* 0x000fc800078e0217 */
[----:B------:R-:W0:Y:S02]  /*7290*/  SYNCS.PHASECHK.TRANS64.TRYWAIT P0, [R21+URZ+0x38], R12 ;  /* 0x0000380c150075a7 */ /* 0x000e24000800017f */
[----:B01----:R-:W-:Y:S05]  /*72a0*/  @!P0 BRA `(.L_x_172) ;  /* 0x0000001000248947 */ /* 0x003fea0003800000 */
.L_x_194:
[----:B0-----:R-:W-:Y:S01]  /*72b0*/  PRMT R12, R10, 0x9910, RZ ;  /* 0x000099100a0c7816 */ /* 0x001fe200000000ff */
[----:B------:R0:W-:Y:S03]  /*72c0*/  @!P1 SYNCS.ARRIVE.TRANS64 RZ, [R21+URZ], R14 ;  /* 0x0000000e15ff99a7 */ /* 0x0001e6000800003f */
[----:B------:R-:W-:-:S13]  /*72d0*/  ISETP.NE.AND P0, PT, R12, 0x2, PT ;  /* 0x000000020c00780c */ /* 0x000fda0003f05270 */
[----:B0-----:R-:W-:Y:S05]  /*72e0*/  @P0 BRA `(.L_x_173) ;  /* 0x0000000000040947 */ /* 0x001fea0003800000 */
[----:B------:R-:W-:Y:S01]  /*72f0*/  BPT.TRAP 0x1 ;  /* 0x000000040000795c */ /* 0x000fe20000300000 */
.L_x_173:
[----:B------:R-:W-:Y:S01]  /*7300*/  R2UR UR5, R6 ;  /* 0x00000000060572ca */ /* 0x000fe200000e0000 */
[----:B------:R-:W-:Y:S01]  /*7310*/  UIADD3 UR14, UP0, UR42, 0xf0, URZ ;  /* 0x000000f02a0e7890 */ /* 0x000fe2000ff1e03f */
[----:B------:R-:W-:Y:S01]  /*7320*/  R2UR UR9, R23 ;  /* 0x00000000170972ca */ /* 0x000fe200000e0000 */
[----:B------:R-:W-:Y:S01]  /*7330*/  UPRMT UR31, URZ, 0x5410, UR30 ;  /* 0x000054103f1f7896 */ /* 0x000fe2000800001e */
[----:B------:R-:W-:Y:S01]  /*7340*/  R2UR UR33, R21 ;  /* 0x00000000152172ca */ /* 0x000fe200000e0000 */
[----:B------:R-:W-:Y:S01]  /*7350*/  UIADD3.X UR15, URZ, UR43, URZ, UP0, !UPT ;  /* 0x0000002b3f0f7290 */ /* 0x000fe200087fe43f */
[----:B------:R-:W-:Y:S01]  /*7360*/  R2UR UR35, R20 ;  /* 0x00000000142372ca */ /* 0x000fe200000e0000 */
[----:B------:R-:W-:Y:S01]  /*7370*/  VIADD R4, R4, 0xffffffff ;  /* 0xffffffff04047836 */ /* 0x000fe20000000000 */
[----:B------:R-:W-:Y:S01]  /*7380*/  R2UR UR36, R7 ;  /* 0x00000000072472ca */ /* 0x000fe200000e0000 */
[----:B------:R-:W-:Y:S01]  /*7390*/  UMOV UR6, 0x0 ;  /* 0x0000000000067882 */ /* 0x000fe20000000000 */
[----:B------:R-:W-:Y:S01]  /*73a0*/  R2UR UR34, R15 ;  /* 0x000000000f2272ca */ /* 0x000fe200000e0000 */
[----:B------:R-:W-:Y:S01]  /*73b0*/  UMOV UR7, 0x10000000 ;  /* 0x1000000000077882 */ /* 0x000fe20000000000 */
[----:B------:R-:W-:Y:S01]  /*73c0*/  R2UR UR26, R24 ;  /* 0x00000000181a72ca */ /* 0x000fe200000e0000 */
[----:B------:R-:W-:Y:S01]  /*73d0*/  USHF.L.U32 UR5, UR5, 0xd, URZ ;  /* 0x0000000d05057899 */ /* 0x000fe2000800063f */
[----:B------:R-:W-:Y:S01]  /*73e0*/  R2UR UR19, R22 ;  /* 0x00000000161372ca */ /* 0x000fe200000e0000 */
[----:B------:R-:W-:Y:S01]  /*73f0*/  UIADD3 UR4, UP1, UR42, 0x1f0, URZ ;  /* 0x000001f02a047890 */ /* 0x000fe2000ff3e03f */
[----:B------:R-:W-:Y:S01]  /*7400*/  R2UR UR18, R19 ;  /* 0x00000000131272ca */ /* 0x000fe200000e0000 */
[----:B------:R-:W-:Y:S01]  /*7410*/  ULEA UR8, UR37, UR5, 0xb ;  /* 0x0000000525087291 */ /* 0x000fe2000f8e583f */
[----:B------:R-:W-:Y:S01]  /*7420*/  R2UR UR10, R25 ;  /* 0x00000000190a72ca */ /* 0x000fe200000e0000 */
[----:B------:R-:W-:Y:S01]  /*7430*/  ULOP3.LUT UR5, UR5, 0x800, UR40, 0xf8, !UPT ;  /* 0x0000080005057892 */ /* 0x000fe2000f8ef828 */
[----:B------:R-:W-:Y:S01]  /*7440*/  ISETP.GT.AND P1, PT, R4, 0x1, PT ;  /* 0x000000010400780c */ /* 0x000fe20003f24270 */
[----:B------:R-:W-:Y:S01]  /*7450*/  ULEA UR8, UR8, UR9, 0x1 ;  /* 0x0000000908087291 */ /* 0x000fe2000f8e083f */
[----:B------:R-:W-:Y:S01]  /*7460*/  VIADD R6, R6, 0x1 ;  /* 0x0000000106067836 */ /* 0x000fe20000000000 */
[----:B------:R-:W-:Y:S01]  /*7470*/  ULEA UR5, UR5, UR9, 0x1 ;  /* 0x0000000905057291 */ /* 0x000fe2000f8e083f */
[----:B------:R-:W-:Y:S01]  /*7480*/  VIADD R22, R22, 0x40 ;  /* 0x0000004016167836 */ /* 0x000fe20000000000 */
[----:B------:R-:W-:Y:S01]  /*7490*/  UIADD3 UR32, UR8, 0x180, URZ ;  /* 0x0000018008207890 */ /* 0x000fe2000fffe03f */
[----:B------:R-:W-:Y:S01]  /*74a0*/  VIADD R20, R20, 0x40 ;  /* 0x0000004014147836 */ /* 0x000fe20000000000 */
[----:B------:R-:W-:Y:S01]  /*74b0*/  UIADD3 UR24, UR8, 0x2180, URZ ;  /* 0x0000218008187890 */ /* 0x000fe2000fffe03f */
[C---:B------:R-:W-:Y:S01]  /*74c0*/  ISETP.NE.AND P0, PT, R6.reuse, 0x7, PT ;  /* 0x000000070600780c */ /* 0x040fe20003f05270 */
[----:B------:R-:W-:Y:S01]  /*74d0*/  UMOV UR25, UR33 ;  /* 0x0000002100197c82 */ /* 0x000fe20008000000 */
[----:B------:R-:W-:Y:S01]  /*74e0*/  UMOV UR27, UR35 ;  /* 0x00000023001b7c82 */ /* 0x000fe20008000000 */
[----:B------:R-:W-:Y:S01]  /*74f0*/  UMOV UR28, UR36 ;  /* 0x00000024001c7c82 */ /* 0x000fe20008000000 */
[----:B------:R-:W-:Y:S01]  /*7500*/  UIADD3 UR16, UR5, 0x1c180, URZ ;  /* 0x0001c18005107890 */ /* 0x000fe2000fffe03f */
[----:B------:R-:W-:Y:S01]  /*7510*/  SEL R12, RZ, 0x1, P0 ;  /* 0x00000001ff0c7807 */ /* 0x000fe20000000000 */
[----:B------:R-:W-:Y:S01]  /*7520*/  UTMALDG.3D.MULTICAST [UR32], [UR14], UR31, desc[UR6] ;  /* 0x000006200e0073b4 */ /* 0x000fe2000801181f */
[----:B------:R-:W-:Y:S01]  /*7530*/  UIADD3 UR8, UR5, 0x1e180, URZ ;  /* 0x0001e18005087890 */ /* 0x000fe2000fffe03f */
[----:B------:R-:W-:Y:S01]  /*7540*/  SEL R6, R6, RZ, P0 ;  /* 0x000000ff06067207 */ /* 0x000fe20000000000 */
[----:B------:R-:W-:Y:S01]  /*7550*/  UIADD3.X UR5, URZ, UR43, URZ, UP1, !UPT ;  /* 0x0000002b3f057290 */ /* 0x000fe20008ffe43f */
[----:B------:R-:W-:Y:S01]  /*7560*/  LOP3.LUT R5, R5, R12, RZ, 0x3c, !PT ;  /* 0x0000000c05057212 */ /* 0x000fe200078e3cff */
[----:B------:R-:W-:Y:S01]  /*7570*/  UMOV UR17, UR33 ;  /* 0x0000002100117c82 */ /* 0x000fe20008000000 */
[----:B------:R-:W-:Y:S01]  /*7580*/  UMOV UR20, UR36 ;  /* 0x0000002400147c82 */ /* 0x000fe20008000000 */
[----:B------:R-:W-:Y:S01]  /*7590*/  UMOV UR9, UR33 ;  /* 0x0000002100097c82 */ /* 0x000fe20008000000 */
[----:B------:R0:W-:Y:S01]  /*75a0*/  UTMALDG.3D.MULTICAST [UR24], [UR14], UR31, desc[UR6] ;  /* 0x000006180e0073b4 */ /* 0x0001e2000801181f */
[----:B------:R-:W-:Y:S01]  /*75b0*/  UMOV UR11, UR19 ;  /* 0x00000013000b7c82 */ /* 0x000fe20008000000 */
[----:B------:R-:W-:Y:S01]  /*75c0*/  UMOV UR12, UR36 ;  /* 0x00000024000c7c82 */ /* 0x000fe20008000000 */
[----:B0-----:R-:W-:-:S09]  /*75d0*/  UPRMT UR14, URZ, 0x5410, UR29 ;  /* 0x000054103f0e7896 */ /* 0x001fd2000800001d */
[----:B------:R0:W-:Y:S01]  /*75e0*/  UTMALDG.3D.MULTICAST [UR16], [UR4], UR14, desc[UR6] ;  /* 0x00000610040073b4 */ /* 0x0001e2000801180e */
[----:B------:R0:W-:Y:S02]  /*75f0*/  UTMALDG.3D.MULTICAST [UR8], [UR4], UR14, desc[UR6] ;  /* 0x00000608040073b4 */ /* 0x0001e4000801180e */
[----:B0-----:R-:W-:Y:S05]  /*7600*/  @P1 BRA `(.L_x_174) ;  /* 0xfffffffc00041947 */ /* 0x001fea000383ffff */
.L_x_171:
[----:B------:R-:W-:Y:S05]  /*7610*/  BSYNC B1 ;  /* 0x0000000000017941 */ /* 0x000fea0003800000 */
.L_x_170:
[----:B------:R-:W-:Y:S01]  /*7620*/  LOP3.LUT P1, RZ, R11, 0xff, RZ, 0xc0, !PT ;  /* 0x000000ff0bff7812 */ /* 0x000fe2000782c0ff */
[C---:B------:R-:W-:Y:S01]  /*7630*/  IMAD.IADD R13, R8.reuse, 0x1, R13 ;  /* 0x00000001080d7824 */ /* 0x040fe200078e020d */
[----:B------:R-:W-:Y:S01]  /*7640*/  ULDC.64 UR4, c[0x0][0x650] ;  /* 0x0001940000047ab9 */ /* 0x000fe20000000a00 */
[C---:B------:R-:W-:Y:S01]  /*7650*/  ISETP.GE.U32.AND P2, PT, R8.reuse, 0x7, PT ;  /* 0x000000070800780c */ /* 0x040fe20003f46070 */
[----:B------:R-:W-:Y:S01]  /*7660*/  BSSY B1, `(.L_x_175) ;  /* 0x000006d000017945 */ /* 0x000fe20003800000 */
[C---:B------:R-:W-:Y:S01]  /*7670*/  IMAD.WIDE.U32 R4, R13.reuse, 0x24924925, RZ ;  /* 0x249249250d047825 */ /* 0x040fe200078e00ff */
[----:B------:R-:W-:Y:S02]  /*7680*/  ISETP.GT.U32.AND P0, PT, R13, 0x6, PT ;  /* 0x000000060d00780c */ /* 0x000fe40003f04070 */
[----:B------:R-:W-:Y:S01]  /*7690*/  PRMT R11, RZ, 0x7610, R11 ;  /* 0x00007610ff0b7816 */ /* 0x000fe2000000000b */
[----:B------:R-:W-:Y:S01]  /*76a0*/  IMAD.MOV.U32 R12, RZ, RZ, -0x1 ;  /* 0xffffffffff0c7424 */ /* 0x000fe200078e00ff */
[----:B------:R-:W-:Y:S01]  /*76b0*/  ISETP.LT.U32.AND P0, PT, R8, 0x7, P0 ;  /* 0x000000070800780c */ /* 0x000fe20000701070 */
[----:B------:R-:W-:-:S02]  /*76c0*/  IMAD.MOV.U32 R19, RZ, RZ, -0x1 ;  /* 0xffffffffff137424 */ /* 0x000fc400078e00ff */
[----:B------:R-:W0:Y:S01]  /*76d0*/  @P1 S2R R7, SR_CgaCtaId ;  /* 0x0000000000071919 */ /* 0x000e220000008800 */
[----:B------:R-:W-:Y:S02]  /*76e0*/  SEL R4, RZ, 0x1, !P0 ;  /* 0x00000001ff047807 */ /* 0x000fe40004000000 */
[----:B------:R-:W-:Y:S02]  /*76f0*/  IADD3 R16, P0, R16, UR38, RZ ;  /* 0x0000002610107c10 */ /* 0x000fe4000ff1e0ff */
[----:B------:R-:W-:Y:S02]  /*7700*/  @P1 MOV R6, 0x400 ;  /* 0x0000040000061802 */ /* 0x000fe40000000f00 */
[----:B------:R-:W-:Y:S02]  /*7710*/  IADD3.X R17, R17, UR41, RZ, P0, !PT ;  /* 0x0000002911117c10 */ /* 0x000fe400087fe4ff */
[----:B------:R-:W-:Y:S02]  /*7720*/  ISETP.GE.U32.AND P0, PT, R16, UR4, PT ;  /* 0x0000000410007c0c */ /* 0x000fe4000bf06070 */
[----:B------:R-:W-:-:S02]  /*7730*/  LOP3.LUT R3, R3, R4, RZ, 0x3c, !PT ;  /* 0x0000000403037212 */ /* 0x000fc400078e3cff */
[----:B------:R-:W-:Y:S02]  /*7740*/  ISETP.GE.U32.AND.EX P0, PT, R17, UR5, PT, P0 ;  /* 0x0000000511007c0c */ /* 0x000fe4000bf06100 */
[----:B0-----:R-:W-:Y:S01]  /*7750*/  @P1 LEA R6, R7, R6, 0x18 ;  /* 0x0000000607061211 */ /* 0x001fe200078ec0ff */
[----:B------:R-:W-:-:S03]  /*7760*/  IMAD.IADD R7, R13, 0x1, -R5 ;  /* 0x000000010d077824 */ /* 0x000fc600078e0a05 */
[----:B------:R0:W-:Y:S02]  /*7770*/  @P1 SYNCS.ARRIVE.TRANS64.A1T0 RZ, [R6+URZ+0x88], RZ ;  /* 0x000088ff06ff19a7 */ /* 0x0001e4000810003f */
[----:B------:R-:W-:-:S04]  /*7780*/  LEA.HI R7, R7, R5, RZ, 0x1f ;  /* 0x0000000507077211 */ /* 0x000fc800078ff8ff */
[----:B------:R-:W-:Y:S01]  /*7790*/  SHF.R.U32.HI R4, RZ, 0x2, R7 ;  /* 0x00000002ff047819 */ /* 0x000fe20000011607 */
[----:B------:R-:W-:-:S03]  /*77a0*/  IMAD.MOV.U32 R7, RZ, RZ, -0x1 ;  /* 0xffffffffff077424 */ /* 0x000fc600078e00ff */
[--C-:B------:R-:W-:Y:S01]  /*77b0*/  @P2 LOP3.LUT R3, R3, 0x1, R4.reuse, 0x78, !PT ;  /* 0x0000000103032812 */ /* 0x100fe200078e7804 */
[----:B------:R-:W-:Y:S01]  /*77c0*/  IMAD R13, R4, -0x7, R13 ;  /* 0xfffffff9040d7824 */ /* 0x000fe200078e020d */
[----:B------:R-:W-:Y:S01]  /*77d0*/  PRMT R4, RZ, 0x7610, R4 ;  /* 0x00007610ff047816 */ /* 0x000fe20000000004 */
[----:B0-----:R-:W-:Y:S06]  /*77e0*/  @P0 BRA `(.L_x_176) ;  /* 0x0000000400500947 */ /* 0x001fec0003800000 */
[----:B------:R-:W0:Y:S01]  /*77f0*/  S2R R15, SR_CTAID.X ;  /* 0x00000000000f7919 */ /* 0x000e220000002500 */
[----:B------:R-:W-:Y:S01]  /*7800*/  ULDC.64 UR4, c[0x0][0x628] ;  /* 0x00018a0000047ab9 */ /* 0x000fe20000000a00 */
[----:B------:R-:W1:Y:S01]  /*7810*/  LDC R20, c[0x0][0x144] ;  /* 0x00005100ff147b82 */ /* 0x000e620000000800 */
[----:B------:R-:W-:Y:S01]  /*7820*/  ISETP.NE.U32.AND P0, PT, RZ, UR4, PT ;  /* 0x00000004ff007c0c */ /* 0x000fe2000bf05070 */
[----:B------:R-:W2:Y:S01]  /*7830*/  S2R R12, SR_CTAID.Y ;  /* 0x00000000000c7919 */ /* 0x000ea20000002600 */
[----:B------:R-:W-:Y:S01]  /*7840*/  ULDC UR6, c[0x0][0x150] ;  /* 0x0000540000067ab9 */ /* 0x000fe20000000800 */
[----:B------:R-:W-:Y:S01]  /*7850*/  ULDC UR7, c[0x0][0x630] ;  /* 0x00018c0000077ab9 */ /* 0x000fe20000000800 */
[----:B------:R-:W-:Y:S01]  /*7860*/  ISETP.NE.AND.EX P0, PT, RZ, UR5, PT, P0 ;  /* 0x00000005ff007c0c */ /* 0x000fe2000bf05300 */
[----:B------:R-:W-:Y:S01]  /*7870*/  IMAD.MOV.U32 R4, RZ, RZ, R16 ;  /* 0x000000ffff047224 */ /* 0x000fe200078e0010 */
[----:B0-----:R-:W-:-:S05]  /*7880*/  I2FP.F32.U32 R5, R15 ;  /* 0x0000000f00057245 */ /* 0x001fca0000201000 */
[----:B------:R-:W-:Y:S01]  /*7890*/  FMUL R21, R5, UR6 ;  /* 0x0000000605157c20 */ /* 0x000fe20008400000 */
[----:B------:R-:W-:-:S05]  /*78a0*/  IMAD.MOV.U32 R5, RZ, RZ, R17 ;  /* 0x000000ffff057224 */ /* 0x000fca00078e0011 */
[----:B--2---:R-:W-:Y:S05]  /*78b0*/  @!P0 BRA `(.L_x_177) ;  /* 0x0000000000288947 */ /* 0x004fea0003800000 */
[----:B------:R-:W-:Y:S02]  /*78c0*/  ULDC UR6, c[0x0][0x634] ;  /* 0x00018d0000067ab9 */ /* 0x000fe40000000800 */
[----:B------:R-:W-:-:S05]  /*78d0*/  IADD3 R5, P0, R16, UR6, RZ ;  /* 0x0000000610057c10 */ /* 0x000fca000ff1e0ff */
[----:B------:R-:W-:-:S04]  /*78e0*/  IMAD.X R19, RZ, RZ, R17, P0 ;  /* 0x000000ffff137224 */ /* 0x000fc800000e0611 */
[----:B------:R-:W-:-:S04]  /*78f0*/  IMAD.WIDE.U32 R6, R19, UR4, RZ ;  /* 0x0000000413067c25 */ /* 0x000fc8000f8e00ff */
[----:B------:R-:W-:-:S04]  /*7900*/  IMAD.WIDE.U32 R6, P0, R5, UR5, R6 ;  /* 0x0000000505067c25 */ /* 0x000fc8000f800006 */
[----:B------:R-:W-:-:S04]  /*7910*/  IMAD.WIDE.U32 R4, R5, UR4, RZ ;  /* 0x0000000405047c25 */ /* 0x000fc8000f8e00ff */
[----:B------:R-:W-:Y:S01]  /*7920*/  IMAD.MOV.U32 R4, RZ, RZ, R7 ;  /* 0x000000ffff047224 */ /* 0x000fe200078e0007 */
[----:B------:R-:W-:Y:S01]  /*7930*/  IADD3 RZ, P1, R5, R6, RZ ;  /* 0x0000000605ff7210 */ /* 0x000fe20007f3e0ff */
[----:B------:R-:W-:-:S04]  /*7940*/  IMAD.X R5, RZ, RZ, RZ, P0 ;  /* 0x000000ffff057224 */ /* 0x000fc800000e06ff */
[----:B------:R-:W-:-:S08]  /*7950*/  IMAD.WIDE.U32.X R4, R19, UR5, R4, P1 ;  /* 0x0000000513047c25 */ /* 0x000fd000088e0404 */
.L_x_177:
[--C-:B------:R-:W-:Y:S01]  /*7960*/  SHF.R.U64 R14, R4, UR7, R5.reuse ;  /* 0x00000007040e7c19 */ /* 0x100fe20008001205 */
[----:B------:R-:W0:Y:S01]  /*7970*/  F2I.U32.TRUNC.NTZ R21, R21 ;  /* 0x0000001500157305 */ /* 0x000e22000020f000 */
[----:B------:R-:W-:Y:S01]  /*7980*/  SHF.R.U32.HI R4, RZ, UR7, R5 ;  /* 0x00000007ff047c19 */ /* 0x000fe20008011605 */
[----:B------:R-:W-:Y:S01]  /*7990*/  ULDC.64 UR4, c[0x0][0x620] ;  /* 0x0001880000047ab9 */ /* 0x000fe20000000a00 */
[----:B------:R-:W-:Y:S01]  /*79a0*/  IADD3 R7, P0, RZ, -R14, RZ ;  /* 0x8000000eff077210 */ /* 0x000fe20007f1e0ff */
[----:B------:R-:W-:-:S04]  /*79b0*/  ULDC.64 UR6, c[0x0][0x640] ;  /* 0x0001900000067ab9 */ /* 0x000fc80000000a00 */
[----:B------:R-:W-:Y:S01]  /*79c0*/  IMAD.X R4, RZ, RZ, ~R4, P0 ;  /* 0x000000ffff047224 */ /* 0x000fe200000e0e04 */
[----:B------:R-:W-:-:S03]  /*79d0*/  ISETP.NE.U32.AND P0, PT, RZ, UR6, PT ;  /* 0x00000006ff007c0c */ /* 0x000fc6000bf05070 */
[----:B------:R-:W-:Y:S01]  /*79e0*/  IMAD R6, R4, UR4, RZ ;  /* 0x0000000404067c24 */ /* 0x000fe2000f8e02ff */
[----:B------:R-:W-:Y:S01]  /*79f0*/  ISETP.NE.AND.EX P0, PT, RZ, UR7, PT, P0 ;  /* 0x00000007ff007c0c */ /* 0x000fe2000bf05300 */
[----:B------:R-:W-:Y:S01]  /*7a00*/  IMAD.WIDE.U32 R4, R7, UR4, R16 ;  /* 0x0000000407047c25 */ /* 0x000fe2000f8e0010 */
[----:B------:R-:W-:-:S03]  /*7a10*/  ULDC UR4, c[0x0][0x618] ;  /* 0x0001860000047ab9 */ /* 0x000fc60000000800 */
[----:B------:R-:W-:Y:S01]  /*7a20*/  IMAD R7, R7, UR5, R6 ;  /* 0x0000000507077c24 */ /* 0x000fe2000f8e0206 */
[----:B------:R-:W-:Y:S01]  /*7a30*/  ULDC UR5, c[0x0][0x154] ;  /* 0x0000550000057ab9 */ /* 0x000fe20000000800 */
[----:B0-----:R-:W-:Y:S02]  /*7a40*/  IMAD.MOV R6, RZ, RZ, -R21 ;  /* 0x000000ffff067224 */ /* 0x001fe400078e0a15 */
[----:B------:R-:W0:Y:S01]  /*7a50*/  LDC R21, c[0x0][0x148] ;  /* 0x00005200ff157b82 */ /* 0x000e220000000800 */
[----:B------:R-:W-:Y:S02]  /*7a60*/  IMAD.IADD R5, R5, 0x1, R7 ;  /* 0x0000000105057824 */ /* 0x000fe400078e0207 */
[----:B-1----:R-:W-:Y:S01]  /*7a70*/  IMAD R15, R20, R6, R15 ;  /* 0x00000006140f7224 */ /* 0x002fe200078e020f */
[----:B------:R-:W-:Y:S02]  /*7a80*/  I2FP.F32.U32 R6, R12 ;  /* 0x0000000c00067245 */ /* 0x000fe40000201000 */
[----:B------:R-:W-:-:S02]  /*7a90*/  SHF.R.U64 R19, R4, UR4, R5 ;  /* 0x0000000404137c19 */ /* 0x000fc40008001205 */
[----:B------:R-:W-:Y:S01]  /*7aa0*/  SHF.R.U32.HI R4, RZ, UR4, R5 ;  /* 0x00000004ff047c19 */ /* 0x000fe20008011605 */
[----:B------:R-:W-:Y:S01]  /*7ab0*/  FMUL R6, R6, UR5 ;  /* 0x0000000506067c20 */ /* 0x000fe20008400000 */
[----:B------:R-:W-:Y:S02]  /*7ac0*/  ULDC UR4, c[0x0][0x608] ;  /* 0x0001820000047ab9 */ /* 0x000fe40000000800 */
[--C-:B------:R-:W-:Y:S01]  /*7ad0*/  SHF.R.U64 R22, R19, UR4, R4.reuse ;  /* 0x0000000413167c19 */ /* 0x100fe20008001204 */
[----:B------:R1:W2:Y:S01]  /*7ae0*/  F2I.U32.TRUNC.NTZ R24, R6 ;  /* 0x0000000600187305 */ /* 0x0002a2000020f000 */
[----:B------:R-:W-:Y:S01]  /*7af0*/  SHF.R.U32.HI R5, RZ, UR4, R4 ;  /* 0x00000004ff057c19 */ /* 0x000fe20008011604 */
[----:B------:R-:W-:-:S03]  /*7b00*/  ULDC UR4, c[0x0][0x658] ;  /* 0x0001960000047ab9 */ /* 0x000fc60000000800 */
[--C-:B------:R-:W-:Y:S02]  /*7b10*/  SHF.R.U64 R20, R22, UR4, R5.reuse ;  /* 0x0000000416147c19 */ /* 0x100fe40008001205 */
[----:B------:R-:W-:-:S03]  /*7b20*/  SHF.R.U32.HI R23, RZ, UR4, R5 ;  /* 0x00000004ff177c19 */ /* 0x000fc60008011605 */
[----:B------:R-:W-:Y:S02]  /*7b30*/  IMAD.MOV.U32 R4, RZ, RZ, R20 ;  /* 0x000000ffff047224 */ /* 0x000fe400078e0014 */
[----:B------:R-:W-:Y:S01]  /*7b40*/  IMAD.MOV.U32 R5, RZ, RZ, R23 ;  /* 0x000000ffff057224 */ /* 0x000fe200078e0017 */
[----:B-1----:R-:W-:Y:S06]  /*7b50*/  @!P0 BRA `(.L_x_178) ;  /* 0x0000000000288947 */ /* 0x002fec0003800000 */
        /* <DEDUP_REMOVED lines=10> */
.L_x_178:
[----:B------:R-:W-:Y:S01]  /*7c00*/  ISETP.NE.AND P0, PT, R2, 0x1, PT ;  /* 0x000000010200780c */ /* 0x000fe20003f05270 */
[----:B------:R-:W-:Y:S01]  /*7c10*/  ULDC UR4, c[0x0][0x648] ;  /* 0x0001920000047ab9 */ /* 0x000fe20000000800 */
[----:B------:R-:W-:Y:S01]  /*7c20*/  LOP3.LUT R22, R22, UR23, RZ, 0xc0, !PT ;  /* 0x0000001716167c12 */ /* 0x000fe2000f8ec0ff */
[----:B--2---:R-:W-:Y:S01]  /*7c30*/  IMAD.MOV R24, RZ, RZ, -R24 ;  /* 0x000000ffff187224 */ /* 0x004fe200078e0a18 */
[----:B------:R-:W-:Y:S01]  /*7c40*/  SHF.R.U64 R5, R4, UR4, R5 ;  /* 0x0000000404057c19 */ /* 0x000fe20008001205 */
[----:B------:R-:W-:Y:S01]  /*7c50*/  ULDC UR4, c[0x0][0x638] ;  /* 0x00018e0000047ab9 */ /* 0x000fe20000000800 */
[----:B------:R-:W-:Y:S01]  /*7c60*/  LOP3.LUT R19, R19, UR13, RZ, 0xc0, !PT ;  /* 0x0000000d13137c12 */ /* 0x000fe2000f8ec0ff */
[----:B------:R-:W-:Y:S01]  /*7c70*/  ULDC UR5, c[0x0][0x610] ;  /* 0x0001840000057ab9 */ /* 0x000fe20000000800 */
[----:B------:R-:W-:Y:S02]  /*7c80*/  IMAD.MOV.U32 R4, RZ, RZ, 0x1 ;  /* 0x00000001ff047424 */ /* 0x000fe400078e00ff */
[----:B------:R-:W-:-:S02]  /*7c90*/  IMAD.MOV R7, RZ, RZ, -R5 ;  /* 0x000000ffff077224 */ /* 0x000fc400078e0a05 */
[----:B------:R-:W-:Y:S02]  /*7ca0*/  IMAD R22, R5, UR21, R22 ;  /* 0x0000001505167c24 */ /* 0x000fe4000f8e0216 */
[----:B0-----:R-:W-:Y:S02]  /*7cb0*/  @P0 IMAD R15, R21, R24, R12 ;  /* 0x00000018150f0224 */ /* 0x001fe400078e020c */
[----:B------:R-:W-:Y:S01]  /*7cc0*/  IMAD R20, R7, UR4, R20 ;  /* 0x0000000407147c24 */ /* 0x000fe2000f8e0214 */
[----:B------:R-:W-:Y:S01]  /*7cd0*/  ULDC UR4, c[0x0][0x600] ;  /* 0x0001800000047ab9 */ /* 0x000fe20000000800 */
[----:B------:R-:W-:Y:S02]  /*7ce0*/  IMAD R15, R22, UR5, R15 ;  /* 0x00000005160f7c24 */ /* 0x000fe4000f8e020f */
[----:B------:R-:W-:Y:S02]  /*7cf0*/  IMAD R20, R20, UR4, R19 ;  /* 0x0000000414147c24 */ /* 0x000fe4000f8e0213 */
[----:B------:R-:W-:-:S03]  /*7d00*/  IMAD.MOV.U32 R7, RZ, RZ, R14 ;  /* 0x000000ffff077224 */ /* 0x000fc600078e000e */
[----:B------:R-:W-:Y:S02]  /*7d10*/  SEL R19, R20, R15, !P0 ;  /* 0x0000000f14137207 */ /* 0x000fe40004000000 */
[----:B------:R-:W-:-:S07]  /*7d20*/  SEL R12, R15, R20, !P0 ;  /* 0x000000140f0c7207 */ /* 0x000fce0004000000 */
.L_x_176:
[----:B------:R-:W-:Y:S05]  /*7d30*/  BSYNC B1 ;  /* 0x0000000000017941 */ /* 0x000fea0003800000 */
.L_x_175:
[----:B------:R-:W-:-:S13]  /*7d40*/  LOP3.LUT P0, RZ, R4, 0xff, RZ, 0xc0, !PT ;  /* 0x000000ff04ff7812 */ /* 0x000fda000780c0ff */
[----:B------:R-:W-:Y:S05]  /*7d50*/  @P0 BRA `(.L_x_179) ;  /* 0xfffffff000ec0947 */ /* 0x000fea000383ffff */
[----:B------:R-:W-:Y:S05]  /*7d60*/  BSYNC B0 ;  /* 0x0000000000007941 */ /* 0x000fea0003800000 */
.L_x_168:
[----:B------:R-:W-:-:S03]  /*7d70*/  UMOV UR4, 0xffffffff ;  /* 0xffffffff00047882 */ /* 0x000fc60000000000 */
[----:B------:R-:W-:Y:S05]  /*7d80*/  BRA.DIV UR4, `(.L_x_180) ;  /* 0x0000000604807947 */ /* 0x000fea000b800000 */
[----:B------:R-:W-:-:S13]  /*7d90*/  ELECT P6, URZ, PT ;  /* 0x00000000003f782f */ /* 0x000fda00038c0000 */
.L_x_197:
[----:B------:R-:W-:Y:S04]  /*7da0*/  BSSY B0, `(.L_x_181) ;  /* 0x0000046000007945 */ /* 0x000fe80003800000 */
[----:B------:R-:W-:Y:S05]  /*7db0*/  @!P6 BRA `(.L_x_182) ;  /* 0x000000040010e947 */ /* 0x000fea0003800000 */
[----:B------:R-:W-:-:S04]  /*7dc0*/  LOP3.LUT R18, R18, 0x2, RZ, 0xfc, !PT ;  /* 0x0000000212127812 */ /* 0x000fc800078efcff */
[----:B------:R-:W-:-:S13]  /*7dd0*/  ISETP.NE.AND P0, PT, R18, 0x3, PT ;  /* 0x000000031200780c */ /* 0x000fda0003f05270 */
[----:B------:R-:W-:Y:S05]  /*7de0*/  @!P0 BRA `(.L_x_183) ;  /* 0x0000000000048947 */ /* 0x000fea0003800000 */
[----:B------:R-:W-:Y:S01]  /*7df0*/  BPT.TRAP 0x1 ;  /* 0x000000040000795c */ /* 0x000fe20000300000 */
.L_x_183:
[----:B------:R-:W0:Y:S01]  /*7e00*/  S2R R5, SR_CgaCtaId ;  /* 0x0000000000057919 */ /* 0x000e220000008800 */
[----:B------:R-:W-:Y:S02]  /*7e10*/  MOV R0, 0x400 ;  /* 0x0000040000007802 */ /* 0x000fe40000000f00 */
[----:B------:R-:W-:Y:S02]  /*7e20*/  SHF.L.U32 R4, R3, 0x1f, RZ ;  /* 0x0000001f03047819 */ /* 0x000fe400000006ff */
[----:B0-----:R-:W-:-:S05]  /*7e30*/  LEA R0, R5, R0, 0x18 ;  /* 0x0000000005007211 */ /* 0x001fca00078ec0ff */
[----:B------:R-:W-:-:S04]  /*7e40*/  VIADD R0, R0, 0x38 ;  /* 0x0000003800007836 */ /* 0x000fc80000000000 */
[C---:B------:R-:W-:Y:S02]  /*7e50*/  IMAD R7, R13.reuse, 0x8, R0 ;  /* 0x000000080d077824 */ /* 0x040fe400078e0200 */
[----:B------:R-:W-:Y:S02]  /*7e60*/  VIADD R13, R13, 0x1 ;  /* 0x000000010d0d7836 */ /* 0x000fe40000000000 */
[----:B------:R-:W0:Y:S03]  /*7e70*/  SYNCS.PHASECHK.TRANS64.TRYWAIT P0, [R7+URZ], R4 ;  /* 0x00000004070075a7 */ /* 0x000e26000800017f */
[----:B------:R-:W-:-:S04]  /*7e80*/  ISETP.NE.AND P1, PT, R13, 0x7, PT ;  /* 0x000000070d00780c */ /* 0x000fc80003f25270 */
[----:B------:R-:W-:Y:S02]  /*7e90*/  SEL R2, RZ, 0x1, P1 ;  /* 0x00000001ff027807 */ /* 0x000fe40000800000 */
[----:B------:R-:W-:Y:S02]  /*7ea0*/  SEL R13, R13, RZ, P1 ;  /* 0x000000ff0d0d7207 */ /* 0x000fe40000800000 */
[----:B------:R-:W-:-:S03]  /*7eb0*/  LOP3.LUT R6, R3, R2, RZ, 0x3c, !PT ;  /* 0x0000000203067212 */ /* 0x000fc600078e3cff */
[----:B------:R-:W-:Y:S01]  /*7ec0*/  IMAD R8, R13, 0x8, R0 ;  /* 0x000000080d087824 */ /* 0x000fe200078e0200 */
[----:B------:R-:W-:Y:S01]  /*7ed0*/  SHF.L.U32 R5, R6, 0x1f, RZ ;  /* 0x0000001f06057819 */ /* 0x000fe200000006ff */
[----:B0-----:R-:W-:Y:S06]  /*7ee0*/  @!P0 BRA `(.L_x_184) ;  /* 0x0000000400488947 */ /* 0x001fec0003800000 */
.L_x_198:
[----:B------:R-:W1:Y:S01]  /*7ef0*/  SYNCS.PHASECHK.TRANS64.TRYWAIT P0, [R8+URZ], R5 ;  /* 0x00000005080075a7 */ /* 0x000e62000800017f */
[----:B------:R-:W-:-:S05]  /*7f00*/  VIADD R2, R13, 0x1 ;  /* 0x000000010d027836 */ /* 0x000fca0000000000 */
[----:B------:R-:W-:-:S04]  /*7f10*/  ISETP.NE.AND P1, PT, R2, 0x7, PT ;  /* 0x000000070200780c */ /* 0x000fc80003f25270 */
[----:B------:R-:W-:Y:S02]  /*7f20*/  SEL R3, RZ, 0x1, P1 ;  /* 0x00000001ff037807 */ /* 0x000fe40000800000 */
[----:B0-----:R-:W-:Y:S02]  /*7f30*/  SEL R7, R2, RZ, P1 ;  /* 0x000000ff02077207 */ /* 0x001fe40000800000 */
[----:B------:R-:W-:-:S03]  /*7f40*/  LOP3.LUT R6, R6, R3, RZ, 0x3c, !PT ;  /* 0x0000000306067212 */ /* 0x000fc600078e3cff */
[----:B------:R-:W-:Y:S01]  /*7f50*/  IMAD R9, R7, 0x8, R0 ;  /* 0x0000000807097824 */ /* 0x000fe200078e0200 */
[----:B------:R-:W-:Y:S01]  /*7f60*/  SHF.L.U32 R4, R6, 0x1f, RZ ;  /* 0x0000001f06047819 */ /* 0x000fe200000006ff */
[----:B-1----:R-:W-:Y:S06]  /*7f70*/  @!P0 BRA `(.L_x_185) ;  /* 0x0000000400388947 */ /* 0x002fec0003800000 */
.L_x_199:
[----:B------:R-:W1:Y:S01]  /*7f80*/  SYNCS.PHASECHK.TRANS64.TRYWAIT P0, [R9+URZ], R4 ;  /* 0x00000004090075a7 */ /* 0x000e62000800017f */
[----:B------:R-:W-:-:S05]  /*7f90*/  VIADD R2, R7, 0x1 ;  /* 0x0000000107027836 */ /* 0x000fca0000000000 */
[----:B------:R-:W-:-:S04]  /*7fa0*/  ISETP.NE.AND P1, PT, R2, 0x7, PT ;  /* 0x000000070200780c */ /* 0x000fc80003f25270 */
[----:B------:R-:W-:Y:S02]  /*7fb0*/  SEL R3, RZ, 0x1, P1 ;  /* 0x00000001ff037807 */ /* 0x000fe40000800000 */
[----:B------:R-:W-:Y:S02]  /*7fc0*/  SEL R7, R2, RZ, P1 ;  /* 0x000000ff02077207 */ /* 0x000fe40000800000 */
[----:B------:R-:W-:-:S03]  /*7fd0*/  LOP3.LUT R6, R6, R3, RZ, 0x3c, !PT ;  /* 0x0000000306067212 */ /* 0x000fc600078e3cff */
[----:B0-----:R-:W-:Y:S01]  /*7fe0*/  IMAD R8, R7, 0x8, R0 ;  /* 0x0000000807087824 */ /* 0x001fe200078e0200 */
[----:B------:R-:W-:Y:S01]  /*7ff0*/  SHF.L.U32 R5, R6, 0x1f, RZ ;  /* 0x0000001f06057819 */ /* 0x000fe200000006ff */
[----:B-1----:R-:W-:Y:S06]  /*8000*/  @!P0 BRA `(.L_x_186) ;  /* 0x0000000400288947 */ /* 0x002fec0003800000 */
.L_x_200:
        /* <DEDUP_REMOVED lines=9> */
.L_x_201:
[----:B------:R-:W1:Y:S01]  /*80a0*/  SYNCS.PHASECHK.TRANS64.TRYWAIT P0, [R9+URZ], R4 ;  /* 0x00000004090075a7 */ /* 0x000e62000800017f */
[----:B------:R-:W-:-:S05]  /*80b0*/  VIADD R2, R7, 0x1 ;  /* 0x0000000107027836 */ /* 0x000fca0000000000 */
[----:B------:R-:W-:-:S04]  /*80c0*/  ISETP.NE.AND P1, PT, R2, 0x7, PT ;  /* 0x000000070200780c */ /* 0x000fc80003f25270 */
[----:B------:R-:W-:Y:S02]  /*80d0*/  SEL R3, RZ, 0x1, P1 ;  /* 0x00000001ff037807 */ /* 0x000fe40000800000 */
[----:B------:R-:W-:Y:S02]  /*80e0*/  SEL R7, R2, RZ, P1 ;  /* 0x000000ff02077207 */ /* 0x000fe40000800000 */
[----:B------:R-:W-:-:S03]  /*80f0*/  LOP3.LUT R11, R6, R3, RZ, 0x3c, !PT ;  /* 0x00000003060b7212 */ /* 0x000fc600078e3cff */
[----:B------:R-:W-:Y:S01]  /*8100*/  IMAD R6, R7, 0x8, R0 ;  /* 0x0000000807067824 */ /* 0x000fe200078e0200 */
[----:B0-----:R-:W-:Y:S01]  /*8110*/  SHF.L.U32 R5, R11, 0x1f, RZ ;  /* 0x0000001f0b057819 */ /* 0x001fe200000006ff */
[----:B-1----:R-:W-:Y:S06]  /*8120*/  @!P0 BRA `(.L_x_188) ;  /* 0x0000000400088947 */ /* 0x002fec0003800000 */
.L_x_202:
[----:B------:R-:W1:Y:S01]  /*8130*/  SYNCS.PHASECHK.TRANS64.TRYWAIT P0, [R6+URZ], R5 ;  /* 0x00000005060075a7 */ /* 0x000e62000800017f */
[----:B------:R-:W-:-:S05]  /*8140*/  VIADD R2, R7, 0x1 ;  /* 0x0000000107027836 */ /* 0x000fca0000000000 */
[----:B------:R-:W-:-:S04]  /*8150*/  ISETP.NE.AND P1, PT, R2, 0x7, PT ;  /* 0x000000070200780c */ /* 0x000fc80003f25270 */
[----:B0-----:R-:W-:Y:S02]  /*8160*/  SEL R4, RZ, 0x1, P1 ;  /* 0x00000001ff047807 */ /* 0x001fe40000800000 */
[----:B------:R-:W-:Y:S02]  /*8170*/  SEL R3, R2, RZ, P1 ;  /* 0x000000ff02037207 */ /* 0x000fe40000800000 */
[----:B------:R-:W-:Y:S01]  /*8180*/  LOP3.LUT R4, R11, R4, RZ, 0x3c, !PT ;  /* 0x000000040b047212 */ /* 0x000fe200078e3cff */
[----:B-1----:R-:W-:Y:S06]  /*8190*/  @!P0 BRA `(.L_x_189) ;  /* 0x0000000400008947 */ /* 0x002fec0003800000 */
.L_x_203:
[----:B------:R-:W-:Y:S01]  /*81a0*/  IMAD R3, R3, 0x8, R0 ;  /* 0x0000000803037824 */ /* 0x000fe200078e0200 */
[----:B------:R-:W-:-:S07]  /*81b0*/  SHF.L.U32 R0, R4, 0x1f, RZ ;  /* 0x0000001f04007819 */ /* 0x000fce00000006ff */
.L_x_190:
[----:B-1----:R1:W2:Y:S02]  /*81c0*/  SYNCS.PHASECHK.TRANS64.TRYWAIT P0, [R3+URZ], R0 ;  /* 0x00000000030075a7 */ /* 0x0022a4000800017f */
[----:B--2---:R-:W-:Y:S05]  /*81d0*/  @!P0 NANOSLEEP.SYNCS 0x989680 ;  /* 0x009896800000895d */ /* 0x004fea0003900000 */
[----:B------:R-:W2:Y:S02]  /*81e0*/  @!P0 SYNCS.PHASECHK.TRANS64 P0, [R3+URZ], R0 ;  /* 0x00000000030085a7 */ /* 0x000ea4000800007f */
[----:B--2---:R-:W-:Y:S05]  /*81f0*/  @!P0 BRA `(.L_x_190) ;  /* 0xfffffffc00f08947 */ /* 0x004fea000383ffff */
.L_x_182:
[----:B------:R-:W-:Y:S05]  /*8200*/  BSYNC B0 ;  /* 0x0000000000007941 */ /* 0x000fea0003800000 */
.L_x_181:
[----:B------:R-:W-:Y:S05]  /*8210*/  EXIT ;  /* 0x000000000000794d */ /* 0x000fea0003800000 */
.L_x_21:
[----:B-1----:R1:W2:Y:S02]  /*8220*/  SYNCS.PHASECHK.TRANS64.TRYWAIT P1, [R3+URZ], R0 ;  /* 0x00000000030075a7 */ /* 0x0022a4000802017f */
[----:B--2---:R-:W-:Y:S05]  /*8230*/  @!P1 NANOSLEEP.SYNCS 0x989680 ;  /* 0x009896800000995d */ /* 0x004fea0003900000 */
[----:B------:R-:W2:Y:S02]  /*8240*/  @!P1 SYNCS.PHASECHK.TRANS64 P1, [R3+URZ], R0 ;  /* 0x00000000030095a7 */ /* 0x000ea4000802007f */
[----:B--2---:R-:W-:Y:S05]  /*8250*/  @!P1 BRA `(.L_x_21) ;  /* 0xfffffffc00f09947 */ /* 0x004fea000383ffff */
[----:B------:R-:W-:Y:S05]  /*8260*/  BRA `(.L_x_20) ;  /* 0xffffff9400647947 */ /* 0x000fea000383ffff */
.L_x_26:
[----:B-1----:R1:W2:Y:S02]  /*8270*/  SYNCS.PHASECHK.TRANS64.TRYWAIT P1, [R5+URZ], R4 ;  /* 0x00000004050075a7 */ /* 0x0022a4000802017f */
[----:B--2---:R-:W-:Y:S05]  /*8280*/  @!P1 NANOSLEEP.SYNCS 0x989680 ;  /* 0x009896800000995d */ /* 0x004fea0003900000 */
[----:B------:R-:W2:Y:S02]  /*8290*/  @!P1 SYNCS.PHASECHK.TRANS64 P1, [R5+URZ], R4 ;  /* 0x00000004050095a7 */ /* 0x000ea4000802007f */
[----:B--2---:R-:W-:Y:S05]  /*82a0*/  @!P1 BRA `(.L_x_26) ;  /* 0xfffffffc00f09947 */ /* 0x004fea000383ffff */
[----:B------:R-:W-:Y:S05]  /*82b0*/  BRA `(.L_x_25) ;  /* 0xffffff9800407947 */ /* 0x000fea000383ffff */
.L_x_169:
[----:B------:R-:W-:Y:S01]  /*82c0*/  BSSY B1, `(.L_x_191) ;  /* 0x0000006000017945 */ /* 0x000fe20003800000 */
[----:B------:R-:W-:-:S07]  /*82d0*/  IMAD.MOV.U32 R15, RZ, RZ, -0x1 ;  /* 0xffffffffff0f7424 */ /* 0x000fce00078e00ff */
[----:B------:R-:W-:Y:S05]  /*82e0*/  WARPSYNC.COLLECTIVE R15, `(.L_x_192) ;  /* 0x000000000f0c7348 */ /* 0x000fea0003c00000 */
[----:B------:R-:W-:Y:S02]  /*82f0*/  ELECT P6, UR62, PT ;  /* 0x00000000003e782f */ /* 0x000fe400038c0000 */
[----:B------:R-:W-:Y:S01]  /*8300*/  MOV R14, UR62 ;  /* 0x0000003e000e7c02 */ /* 0x000fe20008000f00 */
[----:B------:R-:W-:Y:S10]  /*8310*/  ENDCOLLECTIVE ;  /* 0x000000000000791b */ /* 0x000ff40003800000 */
.L_x_192:
[----:B------:R-:W-:Y:S05]  /*8320*/  BSYNC B1 ;  /* 0x0000000000017941 */ /* 0x000fea0003800000 */
.L_x_191:
[----:B------:R-:W-:Y:S05]  /*8330*/  BRA `(.L_x_193) ;  /* 0xffffffec00807947 */ /* 0x000fea000383ffff */
.L_x_172:
[----:B0-----:R0:W1:Y:S02]  /*8340*/  SYNCS.PHASECHK.TRANS64.TRYWAIT P0, [R21+URZ+0x38], R12 ;  /* 0x0000380c150075a7 */ /* 0x001064000800017f */
[----:B-1----:R-:W-:Y:S05]  /*8350*/  @!P0 NANOSLEEP.SYNCS 0x989680 ;  /* 0x009896800000895d */ /* 0x002fea0003900000 */
[----:B------:R-:W1:Y:S02]  /*8360*/  @!P0 SYNCS.PHASECHK.TRANS64 P0, [R21+URZ+0x38], R12 ;  /* 0x0000380c150085a7 */ /* 0x000e64000800007f */
[----:B-1----:R-:W-:Y:S05]  /*8370*/  @!P0 BRA `(.L_x_172) ;  /* 0xfffffffc00f08947 */ /* 0x002fea000383ffff */
[----:B------:R-:W-:Y:S05]  /*8380*/  BRA `(.L_x_194) ;  /* 0xffffffec00c87947 */ /* 0x000fea000383ffff */
.L_x_180:
[----:B------:R-:W-:Y:S01]  /*8390*/  BSSY B0, `(.L_x_195) ;  /* 0x0000006000007945 */ /* 0x000fe20003800000 */
[----:B------:R-:W-:-:S07]  /*83a0*/  IMAD.MOV.U32 R15, RZ, RZ, -0x1 ;  /* 0xffffffffff0f7424 */ /* 0x000fce00078e00ff */
[----:B------:R-:W-:Y:S05]  /*83b0*/  WARPSYNC.COLLECTIVE R15, `(.L_x_196) ;  /* 0x000000000f0c7348 */ /* 0x000fea0003c00000 */
[----:B------:R-:W-:Y:S02]  /*83c0*/  ELECT P6, UR62, PT ;  /* 0x00000000003e782f */ /* 0x000fe400038c0000 */
[----:B------:R-:W-:Y:S01]  /*83d0*/  MOV R14, UR62 ;  /* 0x0000003e000e7c02 */ /* 0x000fe20008000f00 */
[----:B------:R-:W-:Y:S10]  /*83e0*/  ENDCOLLECTIVE ;  /* 0x000000000000791b */ /* 0x000ff40003800000 */
.L_x_196:
[----:B------:R-:W-:Y:S05]  /*83f0*/  BSYNC B0 ;  /* 0x0000000000007941 */ /* 0x000fea0003800000 */
.L_x_195:
[----:B------:R-:W-:Y:S05]  /*8400*/  BRA `(.L_x_197) ;  /* 0xfffffff800647947 */ /* 0x000fea000383ffff */
.L_x_184:
[----:B0-----:R0:W1:Y:S02]  /*8410*/  SYNCS.PHASECHK.TRANS64.TRYWAIT P0, [R7+URZ], R4 ;  /* 0x00000004070075a7 */ /* 0x001064000800017f */
[----:B-1----:R-:W-:Y:S05]  /*8420*/  @!P0 NANOSLEEP.SYNCS 0x989680 ;  /* 0x009896800000895d */ /* 0x002fea0003900000 */
[----:B------:R-:W1:Y:S02]  /*8430*/  @!P0 SYNCS.PHASECHK.TRANS64 P0, [R7+URZ], R4 ;  /* 0x00000004070085a7 */ /* 0x000e64000800007f */
[----:B-1----:R-:W-:Y:S05]  /*8440*/  @!P0 BRA `(.L_x_184) ;  /* 0xfffffffc00f08947 */ /* 0x002fea000383ffff */
[----:B------:R-:W-:Y:S05]  /*8450*/  BRA `(.L_x_198) ;  /* 0xfffffff800a47947 */ /* 0x000fea000383ffff */
.L_x_185:
[----:B0-----:R0:W1:Y:S02]  /*8460*/  SYNCS.PHASECHK.TRANS64.TRYWAIT P0, [R8+URZ], R5 ;  /* 0x00000005080075a7 */ /* 0x001064000800017f */
[----:B-1----:R-:W-:Y:S05]  /*8470*/  @!P0 NANOSLEEP.SYNCS 0x989680 ;  /* 0x009896800000895d */ /* 0x002fea0003900000 */
[----:B------:R-:W1:Y:S02]  /*8480*/  @!P0 SYNCS.PHASECHK.TRANS64 P0, [R8+URZ], R5 ;  /* 0x00000005080085a7 */ /* 0x000e64000800007f */
[----:B-1----:R-:W-:Y:S05]  /*8490*/  @!P0 BRA `(.L_x_185) ;  /* 0xfffffffc00f08947 */ /* 0x002fea000383ffff */
[----:B------:R-:W-:Y:S05]  /*84a0*/  BRA `(.L_x_199) ;  /* 0xfffffff800b47947 */ /* 0x000fea000383ffff */
.L_x_186:
[----:B0-----:R0:W1:Y:S02]  /*84b0*/  SYNCS.PHASECHK.TRANS64.TRYWAIT P0, [R9+URZ], R4 ;  /* 0x00000004090075a7 */ /* 0x001064000800017f */
[----:B-1----:R-:W-:Y:S05]  /*84c0*/  @!P0 NANOSLEEP.SYNCS 0x989680 ;  /* 0x009896800000895d */ /* 0x002fea0003900000 */
[----:B------:R-:W1:Y:S02]  /*84d0*/  @!P0 SYNCS.PHASECHK.TRANS64 P0, [R9+URZ], R4 ;  /* 0x00000004090085a7 */ /* 0x000e64000800007f */
[----:B-1----:R-:W-:Y:S05]  /*84e0*/  @!P0 BRA `(.L_x_186) ;  /* 0xfffffffc00f08947 */ /* 0x002fea000383ffff */
[----:B------:R-:W-:Y:S05]  /*84f0*/  BRA `(.L_x_200) ;  /* 0xfffffff800c47947 */ /* 0x000fea000383ffff */
.L_x_187:
[----:B0-----:R0:W1:Y:S02]  /*8500*/  SYNCS.PHASECHK.TRANS64.TRYWAIT P0, [R8+URZ], R5 ;  /* 0x00000005080075a7 */ /* 0x001064000800017f */
[----:B-1----:R-:W-:Y:S05]  /*8510*/  @!P0 NANOSLEEP.SYNCS 0x989680 ;  /* 0x009896800000895d */ /* 0x002fea0003900000 */
[----:B------:R-:W1:Y:S02]  /*8520*/  @!P0 SYNCS.PHASECHK.TRANS64 P0, [R8+URZ], R5 ;  /* 0x00000005080085a7 */ /* 0x000e64000800007f */
[----:B-1----:R-:W-:Y:S05]  /*8530*/  @!P0 BRA `(.L_x_187) ;  /* 0xfffffffc00f08947 */ /* 0x002fea000383ffff */
[----:B------:R-:W-:Y:S05]  /*8540*/  BRA `(.L_x_201) ;  /* 0xfffffff800d47947 */ /* 0x000fea000383ffff */
.L_x_188:
[----:B0-----:R0:W1:Y:S02]  /*8550*/  SYNCS.PHASECHK.TRANS64.TRYWAIT P0, [R9+URZ], R4 ;  /* 0x00000004090075a7 */ /* 0x001064000800017f */
[----:B-1----:R-:W-:Y:S05]  /*8560*/  @!P0 NANOSLEEP.SYNCS 0x989680 ;  /* 0x009896800000895d */ /* 0x002fea0003900000 */
[----:B------:R-:W1:Y:S02]  /*8570*/  @!P0 SYNCS.PHASECHK.TRANS64 P0, [R9+URZ], R4 ;  /* 0x00000004090085a7 */ /* 0x000e64000800007f */
[----:B-1----:R-:W-:Y:S05]  /*8580*/  @!P0 BRA `(.L_x_188) ;  /* 0xfffffffc00f08947 */ /* 0x002fea000383ffff */
[----:B------:R-:W-:Y:S05]  /*8590*/  BRA `(.L_x_202) ;  /* 0xfffffff800e47947 */ /* 0x000fea000383ffff */
.L_x_189:
[----:B0-----:R0:W1:Y:S02]  /*85a0*/  SYNCS.PHASECHK.TRANS64.TRYWAIT P0, [R6+URZ], R5 ;  /* 0x00000005060075a7 */ /* 0x001064000800017f */
[----:B-1----:R-:W-:Y:S05]  /*85b0*/  @!P0 NANOSLEEP.SYNCS 0x989680 ;  /* 0x009896800000895d */ /* 0x002fea0003900000 */
[----:B------:R-:W1:Y:S02]  /*85c0*/  @!P0 SYNCS.PHASECHK.TRANS64 P0, [R6+URZ], R5 ;  /* 0x00000005060085a7 */ /* 0x000e64000800007f */
[----:B-1----:R-:W-:Y:S05]  /*85d0*/  @!P0 BRA `(.L_x_189) ;  /* 0xfffffffc00f08947 */ /* 0x002fea000383ffff */
[----:B------:R-:W-:Y:S05]  /*85e0*/  BRA `(.L_x_203) ;  /* 0xfffffff800ec7947 */ /* 0x000fea000383ffff */
.L_x_204:
[----:B------:R-:W-:-:S00]  /*85f0*/  BRA `(.L_x_204) ;  /* 0xfffffffc00fc7947 */ /* 0x000fc0000383ffff */
[----:B------:R-:W-:-:S00]  /*8600*/  NOP ;  /* 0x0000000000007918 */ /* 0x000fc00000000000 */
[----:B------:R-:W-:-:S00]  /*8610*/  NOP ;  /* 0x0000000000007918 */ /* 0x000fc00000000000 */
[----:B------:R-:W-:-:S00]  /*8620*/  NOP ;  /* 0x0000000000007918 */ /* 0x000fc00000000000 */
[----:B------:R-:W-:-:S00]  /*8630*/  NOP ;  /* 0x0000000000007918 */ /* 0x000fc00000000000 */
[----:B------:R-:W-:-:S00]  /*8640*/  NOP ;  /* 0x0000000000007918 */ /* 0x000fc00000000000 */
[----:B------:R-:W-:-:S00]  /*8650*/  NOP ;  /* 0x0000000000007918 */ /* 0x000fc00000000000 */
[----:B------:R-:W-:-:S00]  /*8660*/  NOP ;  /* 0x0000000000007918 */ /* 0x000fc00000000000 */
[----:B------:R-:W-:-:S00]  /*8670*/  NOP ;  /* 0x0000000000007918 */ /* 0x000fc00000000000 */
.L_x_205:


//--------------------- .nv.global.init           --------------------------
	.section	.nv.global.init,"aw",@progbits
.nv.global.init:
	.type		$str$22,@object
	.size		$str$22,($str$23 - $str$22)
$str$22:
        /*0000*/ 	.byte	0x6b, 0x5f, 0x74, 0x69, 0x6c, 0x65, 0x5f, 0x63, 0x6f, 0x75, 0x6e, 0x74, 0x20, 0x3e, 0x3d, 0x20
        /*0010*/ 	.byte	0x31, 0x00
	.type		$str$23,@object
	.size		$str$23,(__unnamed_1 - $str$23)
$str$23:
        /*0012*/ 	.byte	0x2f, 0x74, 0x6d, 0x70, 0x2f, 0x63, 0x75, 0x74, 0x6c, 0x61, 0x73, 0x73, 0x5f, 0x73, 0x77, 0x65
        /*0022*/ 	.byte	0x65, 0x70, 0x5f, 0x73, 0x72, 0x63, 0x2f, 0x69, 0x6e, 0x63, 0x6c, 0x75, 0x64, 0x65, 0x2f, 0x63
        /*0032*/ 	.byte	0x75, 0x74, 0x6c, 0x61, 0x73, 0x73, 0x2f, 0x67, 0x65, 0x6d, 0x6d, 0x2f, 0x63, 0x6f, 0x6c, 0x6c
        /*0042*/ 	.byte	0x65, 0x63, 0x74, 0x69, 0x76, 0x65, 0x2f, 0x73, 0x6d, 0x39, 0x30, 0x5f, 0x6d, 0x6d, 0x61, 0x5f
        /*0052*/ 	.byte	0x74, 0x6d, 0x61, 0x5f, 0x67, 0x6d, 0x6d, 0x61, 0x5f, 0x73, 0x73, 0x5f, 0x77, 0x61, 0x72, 0x70
        /*0062*/ 	.byte	0x73, 0x70, 0x65, 0x63, 0x69, 0x61, 0x6c, 0x69, 0x7a, 0x65, 0x64, 0x2e, 0x68, 0x70, 0x70, 0x00
	.type		__unnamed_1,@object
	.size		__unnamed_1,(.L_0 - __unnamed_1)
__unnamed_1:
        /*0072*/ 	.byte	0x76, 0x6f, 0x69, 0x64, 0x20, 0x63, 0x75, 0x74, 0x6c, 0x61, 0x73, 0x73, 0x3a, 0x3a, 0x67, 0x65
        /* <DEDUP_REMOVED lines=181> */
        /*0bd2*/ 	.byte	0x00
.L_0:


//--------------------- .nv.shared._ZN7cutlass13device_kernelINS_4gemm6kernel13GemmUniversalIN4cute5tupleIJiiiiEEENS1_10collective13CollectiveMmaINS1_34MainloopSm90TmaGmmaWarpSpecializedILi7ENS5_IJNS4_1CILi2EEESB_NSA_ILi1EEEEEENS1_35KernelTmaWarpSpecializedCooperativeEEENS5_IJNSA_ILi128EEESG_NSA_ILi64EEEEEENS_6half_tENS5_IJSC_llEEESJ_SK_NS4_8TiledMMAINS4_8MMA_AtomIJNS4_4SM904GMMA26MMA_64x128x16_F32F16F16_SSILNSO_5MajorE1ELSQ_1ELNSO_7ScaleInE1ELSR_1EEEEEENS4_6LayoutINS5_IJSB_SC_SC_EEENS5_IJSC_NSA_ILi0EEESW_EEEEENS5_IJNS4_10UnderscoreESZ_SZ_EEEEENS4_23SM90_TMA_LOAD_MULTICASTENS4_14ComposedLayoutINS4_7SwizzleILi3ELi4ELi3EEENS4_18smem_ptr_flag_bitsILi16EEENSU_INS5_IJSH_NSA_ILi8EEEEEENS5_IJSC_SH_EEEEEEEvNS4_8identityES12_S1C_vS1D_EENS_8epilogue10collective6detail29Sm90TmaWarpSpecializedAdapterINS1G_15DefaultEpilogueISJ_NS5_IJlSC_lEEES1K_NS1F_6thread17LinearCombinationISJ_Li1EffLNS1L_9ScaleType4KindE0ELNS_15FloatRoundStyleE2ESJ_EENS1_15EpilogueDefaultEEEEEvvEEEEvNT_6ParamsE --------------------------
	.section	.nv.shared._ZN7cutlass13device_kernelINS_4gemm6kernel13GemmUniversalIN4cute5tupleIJiiiiEEENS1_10collective13CollectiveMmaINS1_34MainloopSm90TmaGmmaWarpSpecializedILi7ENS5_IJNS4_1CILi2EEESB_NSA_ILi1EEEEEENS1_35KernelTmaWarpSpecializedCooperativeEEENS5_IJNSA_ILi128EEESG_NSA_ILi64EEEEEENS_6half_tENS5_IJSC_llEEESJ_SK_NS4_8TiledMMAINS4_8MMA_AtomIJNS4_4SM904GMMA26MMA_64x128x16_F32F16F16_SSILNSO_5MajorE1ELSQ_1ELNSO_7ScaleInE1ELSR_1EEEEEENS4_6LayoutINS5_IJSB_SC_SC_EEENS5_IJSC_NSA_ILi0EEESW_EEEEENS5_IJNS4_10UnderscoreESZ_SZ_EEEEENS4_23SM90_TMA_LOAD_MULTICASTENS4_14ComposedLayoutINS4_7SwizzleILi3ELi4ELi3EEENS4_18smem_ptr_flag_bitsILi16EEENSU_INS5_IJSH_NSA_ILi8EEEEEENS5_IJSC_SH_EEEEEEEvNS4_8identityES12_S1C_vS1D_EENS_8epilogue10collective6detail29Sm90TmaWarpSpecializedAdapterINS1G_15DefaultEpilogueISJ_NS5_IJlSC_lEEES1K_NS1F_6thread17LinearCombinationISJ_Li1EffLNS1L_9ScaleType4KindE0ELNS_15FloatRoundStyleE2ESJ_EENS1_15EpilogueDefaultEEEEEvvEEEEvNT_6ParamsE,"aw",@nobits
	.sectionflags	@""
	.align	16
	.zero		1024


//--------------------- .nv.shared.reserved.0     --------------------------
	.section	.nv.shared.reserved.0,"aw",@nobits
	.weak		__nv_reservedSMEM_offset_0_alias
	.size		__nv_reservedSMEM_offset_0_alias, 0, 0
	.other		__nv_reservedSMEM_offset_0_alias,@"STO_CUDA_RESERVED_SHARED STV_DEFAULT"
__nv_reservedSMEM_offset_0_alias:
	.zero		0


//--------------------- .nv.global                --------------------------
	.section	.nv.global,"aw",@nobits
.nv.global:
	.type		_ZN40_INTERNAL_1ca20ab8_4_k_cu_e165108b_181244cute1_E,@object
	.size		_ZN40_INTERNAL_1ca20ab8_4_k_cu_e165108b_181244cute1_E,(_ZN40_INTERNAL_1ca20ab8_4_k_cu_e165108b_181244cuda3std3__45__cpo6cbeginE - _ZN40_INTERNAL_1ca20ab8_4_k_cu_e165108b_181244cute1_E)
_ZN40_INTERNAL_1ca20ab8_4_k_cu_e165108b_181244cute1_E:
	.zero		1
	.type		_ZN40_INTERNAL_1ca20ab8_4_k_cu_e165108b_181244cuda3std3__45__cpo6cbeginE,@object
	.size		_ZN40_INTERNAL_1ca20ab8_4_k_cu_e165108b_181244cuda3std3__45__cpo6cbeginE,(_ZN40_INTERNAL_1ca20ab8_4_k_cu_e165108b_181244cuda3std3__48in_placeE - _ZN40_INTERNAL_1ca20ab8_4_k_cu_e165108b_181244cuda3std3__45__cpo6cbeginE)
_ZN40_INTERNAL_1ca20ab8_4_k_cu_e165108b_181244cuda3std3__45__cpo6cbeginE:
	.zero		1
	.type		_ZN40_INTERNAL_1ca20ab8_4_k_cu_e165108b_181244cuda3std3__48in_placeE,@object
	.size		_ZN40_INTERNAL_1ca20ab8_4_k_cu_e165108b_181244cuda3std3__48in_placeE,(_ZN40_INTERNAL_1ca20ab8_4_k_cu_e165108b_181244cuda3std6ranges3__45__cpo9iter_moveE - _ZN40_INTERNAL_1ca20ab8_4_k_cu_e165108b_181244cuda3std3__48in_placeE)
_ZN40_INTERNAL_1ca20ab8_4_k_cu_e165108b_181244cuda3std3__48in_placeE:
	.zero		1
	.type		_ZN40_INTERNAL_1ca20ab8_4_k_cu_e165108b_181244cuda3std6ranges3__45__cpo9iter_moveE,@object
	.size		_ZN40_INTERNAL_1ca20ab8_4_k_cu_e165108b_181244cuda3std6ranges3__45__cpo9iter_moveE,(_ZN40_INTERNAL_1ca20ab8_4_k_cu_e165108b_181244cuda3std3__45__cpo5beginE - _ZN40_INTERNAL_1ca20ab8_4_k_cu_e165108b_181244cuda3std6ranges3__45__cpo9iter_moveE)
_ZN40_INTERNAL_1ca20ab8_4_k_cu_e165108b_181244cuda3std6ranges3__45__cpo9iter_moveE:
	.zero		1
	.type		_ZN40_INTERNAL_1ca20ab8_4_k_cu_e165108b_181244cuda3std3__45__cpo5beginE,@object
	.size		_ZN40_INTERNAL_1ca20ab8_4_k_cu_e165108b_181244cuda3std3__45__cpo5beginE,(_ZN40_INTERNAL_1ca20ab8_4_k_cu_e165108b_181244cuda3std3__442_GLOBAL__N__1ca20ab8_4_k_cu_e165108b_181246ignoreE - _ZN40_INTERNAL_1ca20ab8_4_k_cu_e165108b_181244cuda3std3__45__cpo5beginE)
_ZN40_INTERNAL_1ca20ab8_4_k_cu_e165108b_181244cuda3std3__45__cpo5beginE:
	.zero		1
	.type		_ZN40_INTERNAL_1ca20ab8_4_k_cu_e165108b_181244cuda3std3__442_GLOBAL__N__1ca20ab8_4_k_cu_e165108b_181246ignoreE,@object
	.size		_ZN40_INTERNAL_1ca20ab8_4_k_cu_e165108b_181244cuda3std3__442_GLOBAL__N__1ca20ab8_4_k_cu_e165108b_181246ignoreE,(_ZN40_INTERNAL_1ca20ab8_4_k_cu_e165108b_181244cute7productE - _ZN40_INTERNAL_1ca20ab8_4_k_cu_e165108b_181244cuda3std3__442_GLOBAL__N__1ca20ab8_4_k_cu_e165108b_181246ignoreE)
_ZN40_INTERNAL_1ca20ab8_4_k_cu_e165108b_181244cuda3std3__442_GLOBAL__N__1ca20ab8_4_k_cu_e165108b_181246ignoreE:
	.zero		1
	.type		_ZN40_INTERNAL_1ca20ab8_4_k_cu_e165108b_181244cute7productE,@object
	.size		_ZN40_INTERNAL_1ca20ab8_4_k_cu_e165108b_181244cute7productE,(_ZN40_INTERNAL_1ca20ab8_4_k_cu_e165108b_181244cuda3std3__45__cpo3endE - _ZN40_INTERNAL_1ca20ab8_4_k_cu_e165108b_181244cute7productE)
_ZN40_INTERNAL_1ca20ab8_4_k_cu_e165108b_181244cute7productE:
	.zero		1
	.type		_ZN40_INTERNAL_1ca20ab8_4_k_cu_e165108b_181244cuda3std3__45__cpo3endE,@object
	.size		_ZN40_INTERNAL_1ca20ab8_4_k_cu_e165108b_181244cuda3std3__45__cpo3endE,(_ZN40_INTERNAL_1ca20ab8_4_k_cu_e165108b_181244cuda3std3__419piecewise_constructE - _ZN40_INTERNAL_1ca20ab8_4_k_cu_e165108b_181244cuda3std3__45__cpo3endE)
_ZN40_INTERNAL_1ca20ab8_4_k_cu_e165108b_181244cuda3std3__45__cpo3endE:
	.zero		1
	.type		_ZN40_INTERNAL_1ca20ab8_4_k_cu_e165108b_181244cuda3std3__419piecewise_constructE,@object
	.size		_ZN40_INTERNAL_1ca20ab8_4_k_cu_e165108b_181244cuda3std3__419piecewise_constructE,(_ZN40_INTERNAL_1ca20ab8_4_k_cu_e165108b_181244cuda3std3__45__cpo4cendE - _ZN40_INTERNAL_1ca20ab8_4_k_cu_e165108b_181244cuda3std3__419piecewise_constructE)
_ZN40_INTERNAL_1ca20ab8_4_k_cu_e165108b_181244cuda3std3__419piecewise_constructE:
	.zero		1
	.type		_ZN40_INTERNAL_1ca20ab8_4_k_cu_e165108b_181244cuda3std3__45__cpo4cendE,@object
	.size		_ZN40_INTERNAL_1ca20ab8_4_k_cu_e165108b_181244cuda3std3__45__cpo4cendE,(_ZN40_INTERNAL_1ca20ab8_4_k_cu_e165108b_181244cuda3std6ranges3__45__cpo4swapE - _ZN40_INTERNAL_1ca20ab8_4_k_cu_e165108b_181244cuda3std3__45__cpo4cendE)
_ZN40_INTERNAL_1ca20ab8_4_k_cu_e165108b_181244cuda3std3__45__cpo4cendE:
	.zero		1
	.type		_ZN40_INTERNAL_1ca20ab8_4_k_cu_e165108b_181244cuda3std6ranges3__45__cpo4swapE,@object
	.size		_ZN40_INTERNAL_1ca20ab8_4_k_cu_e165108b_181244cuda3std6ranges3__45__cpo4swapE,(.L_8 - _ZN40_INTERNAL_1ca20ab8_4_k_cu_e165108b_181244cuda3std6ranges3__45__cpo4swapE)
_ZN40_INTERNAL_1ca20ab8_4_k_cu_e165108b_181244cuda3std6ranges3__45__cpo4swapE:
	.zero		1
.L_8:


//--------------------- .nv.constant0._ZN7cutlass13device_kernelINS_4gemm6kernel13GemmUniversalIN4cute5tupleIJiiiiEEENS1_10collective13CollectiveMmaINS1_34MainloopSm90TmaGmmaWarpSpecializedILi7ENS5_IJNS4_1CILi2EEESB_NSA_ILi1EEEEEENS1_35KernelTmaWarpSpecializedCooperativeEEENS5_IJNSA_ILi128EEESG_NSA_ILi64EEEEEENS_6half_tENS5_IJSC_llEEESJ_SK_NS4_8TiledMMAINS4_8MMA_AtomIJNS4_4SM904GMMA26MMA_64x128x16_F32F16F16_SSILNSO_5MajorE1ELSQ_1ELNSO_7ScaleInE1ELSR_1EEEEEENS4_6LayoutINS5_IJSB_SC_SC_EEENS5_IJSC_NSA_ILi0EEESW_EEEEENS5_IJNS4_10UnderscoreESZ_SZ_EEEEENS4_23SM90_TMA_LOAD_MULTICASTENS4_14ComposedLayoutINS4_7SwizzleILi3ELi4ELi3EEENS4_18smem_ptr_flag_bitsILi16EEENSU_INS5_IJSH_NSA_ILi8EEEEEENS5_IJSC_SH_EEEEEEEvNS4_8identityES12_S1C_vS1D_EENS_8epilogue10collective6detail29Sm90TmaWarpSpecializedAdapterINS1G_15DefaultEpilogueISJ_NS5_IJlSC_lEEES1K_NS1F_6thread17LinearCombinationISJ_Li1EffLNS1L_9ScaleType4KindE0ELNS_15FloatRoundStyleE2ESJ_EENS1_15EpilogueDefaultEEEEEvvEEEEvNT_6ParamsE --------------------------
	.section	.nv.constant0._ZN7cutlass13device_kernelINS_4gemm6kernel13GemmUniversalIN4cute5tupleIJiiiiEEENS1_10collective13CollectiveMmaINS1_34MainloopSm90TmaGmmaWarpSpecializedILi7ENS5_IJNS4_1CILi2EEESB_NSA_ILi1EEEEEENS1_35KernelTmaWarpSpecializedCooperativeEEENS5_IJNSA_ILi128EEESG_NSA_ILi64EEEEEENS_6half_tENS5_IJSC_llEEESJ_SK_NS4_8TiledMMAINS4_8MMA_AtomIJNS4_4SM904GMMA26MMA_64x128x16_F32F16F16_SSILNSO_5MajorE1ELSQ_1ELNSO_7ScaleInE1ELSR_1EEEEEENS4_6LayoutINS5_IJSB_SC_SC_EEENS5_IJSC_NSA_ILi0EEESW_EEEEENS5_IJNS4_10UnderscoreESZ_SZ_EEEEENS4_23SM90_TMA_LOAD_MULTICASTENS4_14ComposedLayoutINS4_7SwizzleILi3ELi4ELi3EEENS4_18smem_ptr_flag_bitsILi16EEENSU_INS5_IJSH_NSA_ILi8EEEEEENS5_IJSC_SH_EEEEEEEvNS4_8identityES12_S1C_vS1D_EENS_8epilogue10collective6detail29Sm90TmaWarpSpecializedAdapterINS1G_15DefaultEpilogueISJ_NS5_IJlSC_lEEES1K_NS1F_6thread17LinearCombinationISJ_Li1EffLNS1L_9ScaleType4KindE0ELNS_15FloatRoundStyleE2ESJ_EENS1_15EpilogueDefaultEEEEEvvEEEEvNT_6ParamsE,"a",@progbits
	.sectionflags	@""
	.align	4
.nv.constant0._ZN7cutlass13device_kernelINS_4gemm6kernel13GemmUniversalIN4cute5tupleIJiiiiEEENS1_10collective13CollectiveMmaINS1_34MainloopSm90TmaGmmaWarpSpecializedILi7ENS5_IJNS4_1CILi2EEESB_NSA_ILi1EEEEEENS1_35KernelTmaWarpSpecializedCooperativeEEENS5_IJNSA_ILi128EEESG_NSA_ILi64EEEEEENS_6half_tENS5_IJSC_llEEESJ_SK_NS4_8TiledMMAINS4_8MMA_AtomIJNS4_4SM904GMMA26MMA_64x128x16_F32F16F16_SSILNSO_5MajorE1ELSQ_1ELNSO_7ScaleInE1ELSR_1EEEEEENS4_6LayoutINS5_IJSB_SC_SC_EEENS5_IJSC_NSA_ILi0EEESW_EEEEENS5_IJNS4_10UnderscoreESZ_SZ_EEEEENS4_23SM90_TMA_LOAD_MULTICASTENS4_14ComposedLayoutINS4_7SwizzleILi3ELi4ELi3EEENS4_18smem_ptr_flag_bitsILi16EEENSU_INS5_IJSH_NSA_ILi8EEEEEENS5_IJSC_SH_EEEEEEEvNS4_8identityES12_S1C_vS1D_EENS_8epilogue10collective6detail29Sm90TmaWarpSpecializedAdapterINS1G_15DefaultEpilogueISJ_NS5_IJlSC_lEEES1K_NS1F_6thread17LinearCombinationISJ_Li1EffLNS1L_9ScaleType4KindE0ELNS_15FloatRoundStyleE2ESJ_EENS1_15EpilogueDefaultEEEEEvvEEEEvNT_6ParamsE:
	.zero		1664


//--------------------- SYMBOLS --------------------------

	.type		.nv.reservedSmem.offset0,@object
	.size		.nv.reservedSmem.offset0,0x4
	.type		__assertfail,@function
